	.target	sm_90a

	.elftype	@"ET_EXEC"


//--------------------- .note.nv.tkinfo           --------------------------
	.section	.note.nv.tkinfo,"",@"SHT_NOTE"
	.sectionflags	@"SHF_NOTE_NV_TKINFO"
	.tkinfo
        /*0018*/ 	.word	0x00000002
        /*0030*/ 	.string	""
        /*0030*/ 	.string	"ptxas"
        /*0030*/ 	.string	"Cuda compilation tools, release 13.0, V13.0.88"
        /*0030*/ 	.string	"Build cuda_13.0.r13.0/compiler.36424714_0"
        /*0030*/ 	.string	"-arch sm_90a -m 64 "



//--------------------- .note.nv.cuinfo           --------------------------
	.section	.note.nv.cuinfo,"",@"SHT_NOTE"
	.sectionflags	@"SHF_NOTE_NV_CUINFO"
        /*0018*/ 	.short	0x0002
        /*001a*/ 	.short	0x005a
        /*001c*/ 	.short	0x0082
	.zero		2


//--------------------- .nv.info                  --------------------------
	.section	.nv.info,"",@"SHT_CUDA_INFO"
	.align	4


	//----- nvinfo : EIATTR_REGCOUNT
	.align		4
        /*0000*/ 	.byte	0x04, 0x2f
        /*0002*/ 	.short	(.L_16 - .L_15)
	.align		4
.L_15:
        /*0004*/ 	.word	index@(_ZN7cutlass13device_kernelINS_4fmha6kernel28FmhaKernelTmaWarpSpecializedINS1_10collective30FmhaMainloopTmaWarpSpecializedINS_10bfloat16_tEffN4cute5tupleIJNS7_1CILi128EEENS9_ILi64EEENS9_ILi96EEEEEENS8_IJiNS9_ILi1EEENS8_IJiiEEEEEESG_SG_NS4_13DefaultFusionEJNS2_6OptionILNS2_3TagE0ENS9_ILb1EEEEENSI_ILSJ_2ESK_EEEEENS4_15FmhaFwdEpilogueIS6_fNS8_IJSB_SC_SB_EEEEENS2_23PersistentTileSchedulerEJSL_SM_EEEEEvNT_6ParamsE)
        /*0008*/ 	.word	0x000000a8


	//----- nvinfo : EIATTR_FRAME_SIZE
	.align		4
.L_16:
        /*000c*/ 	.byte	0x04, 0x11
        /*000e*/ 	.short	(.L_18 - .L_17)
	.align		4
.L_17:
        /*0010*/ 	.word	index@($__internal_0_$__cuda_sm20_rcp_rn_f32_slowpath)
        /*0014*/ 	.word	0x00000000


	//----- nvinfo : EIATTR_FRAME_SIZE
	.align		4
.L_18:
        /*0018*/ 	.byte	0x04, 0x11
        /*001a*/ 	.short	(.L_20 - .L_19)
	.align		4
.L_19:
        /*001c*/ 	.word	index@(_ZN7cutlass13device_kernelINS_4fmha6kernel28FmhaKernelTmaWarpSpecializedINS1_10collective30FmhaMainloopTmaWarpSpecializedINS_10bfloat16_tEffN4cute5tupleIJNS7_1CILi128EEENS9_ILi64EEENS9_ILi96EEEEEENS8_IJiNS9_ILi1EEENS8_IJiiEEEEEESG_SG_NS4_13DefaultFusionEJNS2_6OptionILNS2_3TagE0ENS9_ILb1EEEEENSI_ILSJ_2ESK_EEEEENS4_15FmhaFwdEpilogueIS6_fNS8_IJSB_SC_SB_EEEEENS2_23PersistentTileSchedulerEJSL_SM_EEEEEvNT_6ParamsE)
        /*0020*/ 	.word	0x00000000


	//----- nvinfo : EIATTR_MIN_STACK_SIZE
	.align		4
.L_20:
        /*0024*/ 	.byte	0x04, 0x12
        /*0026*/ 	.short	(.L_22 - .L_21)
	.align		4
.L_21:
        /*0028*/ 	.word	index@(_ZN7cutlass13device_kernelINS_4fmha6kernel28FmhaKernelTmaWarpSpecializedINS1_10collective30FmhaMainloopTmaWarpSpecializedINS_10bfloat16_tEffN4cute5tupleIJNS7_1CILi128EEENS9_ILi64EEENS9_ILi96EEEEEENS8_IJiNS9_ILi1EEENS8_IJiiEEEEEESG_SG_NS4_13DefaultFusionEJNS2_6OptionILNS2_3TagE0ENS9_ILb1EEEEENSI_ILSJ_2ESK_EEEEENS4_15FmhaFwdEpilogueIS6_fNS8_IJSB_SC_SB_EEEEENS2_23PersistentTileSchedulerEJSL_SM_EEEEEvNT_6ParamsE)
        /*002c*/ 	.word	0x00000000
.L_22:


//--------------------- .nv.compat                --------------------------
	.section	.nv.compat,"",@"SHT_CUDA_COMPAT_INFO"
	.align	4
        /*0000*/ 	.byte	0x02, 0x09, 0x01, 0x00, 0x02, 0x02, 0x04, 0x00, 0x02, 0x05, 0x05, 0x00, 0x03, 0x07, 0x01, 0x01
        /*0010*/ 	.byte	0x02, 0x03, 0x01, 0x00, 0x02, 0x06, 0x01, 0x00, 0x04, 0x0b, 0x08, 0x00, 0x00, 0x00, 0x00, 0x00
        /*0020*/ 	.byte	0x00, 0x00, 0x00, 0x00


//--------------------- .nv.info._ZN7cutlass13device_kernelINS_4fmha6kernel28FmhaKernelTmaWarpSpecializedINS1_10collective30FmhaMainloopTmaWarpSpecializedINS_10bfloat16_tEffN4cute5tupleIJNS7_1CILi128EEENS9_ILi64EEENS9_ILi96EEEEEENS8_IJiNS9_ILi1EEENS8_IJiiEEEEEESG_SG_NS4_13DefaultFusionEJNS2_6OptionILNS2_3TagE0ENS9_ILb1EEEEENSI_ILSJ_2ESK_EEEEENS4_15FmhaFwdEpilogueIS6_fNS8_IJSB_SC_SB_EEEEENS2_23PersistentTileSchedulerEJSL_SM_EEEEEvNT_6ParamsE --------------------------
	.section	.nv.info._ZN7cutlass13device_kernelINS_4fmha6kernel28FmhaKernelTmaWarpSpecializedINS1_10collective30FmhaMainloopTmaWarpSpecializedINS_10bfloat16_tEffN4cute5tupleIJNS7_1CILi128EEENS9_ILi64EEENS9_ILi96EEEEEENS8_IJiNS9_ILi1EEENS8_IJiiEEEEEESG_SG_NS4_13DefaultFusionEJNS2_6OptionILNS2_3TagE0ENS9_ILb1EEEEENSI_ILSJ_2ESK_EEEEENS4_15FmhaFwdEpilogueIS6_fNS8_IJSB_SC_SB_EEEEENS2_23PersistentTileSchedulerEJSL_SM_EEEEEvNT_6ParamsE,"",@"SHT_CUDA_INFO"
	.sectionflags	@""
	.align	4


	//----- nvinfo : EIATTR_CUDA_API_VERSION
	.align		4
        /*0000*/ 	.byte	0x04, 0x37
        /*0002*/ 	.short	(.L_24 - .L_23)
.L_23:
        /*0004*/ 	.word	0x00000082


	//----- nvinfo : EIATTR_KPARAM_INFO
	.align		4
.L_24:
        /*0008*/ 	.byte	0x04, 0x17
        /*000a*/ 	.short	(.L_26 - .L_25)
.L_25:
        /*000c*/ 	.word	0x00000000
        /*0010*/ 	.short	0x0000
        /*0012*/ 	.short	0x0070
        /*0014*/ 	.byte	0x00, 0xf0, 0x01, 0x20


	//----- nvinfo : EIATTR_SPARSE_MMA_MASK
	.align		4
.L_26:
        /*0018*/ 	.byte	0x03, 0x50
        /*001a*/ 	.short	0x0000


	//----- nvinfo : EIATTR_MAXREG_COUNT
	.align		4
        /*001c*/ 	.byte	0x03, 0x1b
        /*001e*/ 	.short	0x00a8


	//----- nvinfo : EIATTR_NUM_BARRIERS
	.align		4
        /*0020*/ 	.byte	0x02, 0x4c
        /*0022*/ 	.byte	0x02
	.zero		1


	//----- nvinfo : EIATTR_EXTERNS
	.align		4
        /*0024*/ 	.byte	0x04, 0x0f
        /*0026*/ 	.short	(.L_28 - .L_27)


	//   ....[0]....
	.align		4
.L_27:
        /*0028*/ 	.word	index@(__assertfail)


	//----- nvinfo : EIATTR_MERCURY_ISA_VERSION
	.align		4
.L_28:
        /*002c*/ 	.byte	0x03, 0x5f
        /*002e*/ 	.short	0x0101


	//----- nvinfo : EIATTR_INT_WARP_WIDE_INSTR_OFFSETS
	.align		4
        /*0030*/ 	.byte	0x04, 0x31
        /*0032*/ 	.short	(.L_30 - .L_29)


	//   ....[0]....
.L_29:
        /*0034*/ 	.word	0x00000760


	//   ....[1]....
        /*0038*/ 	.word	0x00000770


	//   ....[2]....
        /*003c*/ 	.word	0x00000780


	//   ....[3]....
        /*0040*/ 	.word	0x00000790


	//   ....[4]....
        /*0044*/ 	.word	0x00000800


	//   ....[5]....
        /*0048*/ 	.word	0x000009c0


	//   ....[6]....
        /*004c*/ 	.word	0x00000a70


	//----- nvinfo : EIATTR_COOP_GROUP_MASK_REGIDS
	.align		4
.L_30:
        /*0050*/ 	.byte	0x04, 0x29
        /*0052*/ 	.short	(.L_32 - .L_31)


	//   ....[0]....
.L_31:
        /*0054*/ 	.word	0xffffffff


	//   ....[1]....
        /*0058*/ 	.word	0xffffffff


	//   ....[2]....
        /*005c*/ 	.word	0xffffffff


	//   ....[3]....
        /*0060*/ 	.word	0xffffffff


	//   ....[4]....
        /*0064*/ 	.word	0xffffffff


	//   ....[5]....
        /*0068*/ 	.word	0xffffffff


	//   ....[6]....
        /*006c*/ 	.word	0xffffffff


	//   ....[7]....
        /*0070*/ 	.word	0xffffffff


	//   ....[8]....
        /*0074*/ 	.word	0xffffffff


	//   ....[9]....
        /*0078*/ 	.word	0xffffffff


	//   ....[10]....
        /*007c*/ 	.word	0xffffffff


	//   ....[11]....
        /*0080*/ 	.word	0xffffffff


	//   ....[12]....
        /*0084*/ 	.word	0xffffffff


	//   ....[13]....
        /*0088*/ 	.word	0xffffffff


	//   ....[14]....
        /*008c*/ 	.word	0xffffffff


	//   ....[15]....
        /*0090*/ 	.word	0xffffffff


	//   ....[16]....
        /*0094*/ 	.word	0xffffffff


	//   ....[17]....
        /*0098*/ 	.word	0xffffffff


	//----- nvinfo : EIATTR_COOP_GROUP_INSTR_OFFSETS
	.align		4
.L_32:
        /*009c*/ 	.byte	0x04, 0x28
        /*009e*/ 	.short	(.L_34 - .L_33)


	//   ....[0]....
.L_33:
        /*00a0*/ 	.word	0x00000070


	//   ....[1]....
        /*00a4*/ 	.word	0x000000a0


	//   ....[2]....
        /*00a8*/ 	.word	0x000001d0


	//   ....[3]....
        /*00ac*/ 	.word	0x000003e0


	//   ....[4]....
        /*00b0*/ 	.word	0x000005a0


	//   ....[5]....
        /*00b4*/ 	.word	0x00000700


	//   ....[6]....
        /*00b8*/ 	.word	0x00001910


	//   ....[7]....
        /*00bc*/ 	.word	0x00001940


	//   ....[8]....
        /*00c0*/ 	.word	0x00001b60


	//   ....[9]....
        /*00c4*/ 	.word	0x00001cc0


	//   ....[10]....
        /*00c8*/ 	.word	0x00002ef0


	//   ....[11]....
        /*00cc*/ 	.word	0x00002f20


	//   ....[12]....
        /*00d0*/ 	.word	0x00003220


	//   ....[13]....
        /*00d4*/ 	.word	0x00003340


	//   ....[14]....
        /*00d8*/ 	.word	0x00004690


	//   ....[15]....
        /*00dc*/ 	.word	0x000046d0


	//   ....[16]....
        /*00e0*/ 	.word	0x00004710


	//   ....[17]....
        /*00e4*/ 	.word	0x00004730


	//----- nvinfo : EIATTR_REG_RECONFIG
	.align		4
.L_34:
        /*00e8*/ 	.byte	0x01, 0x54
	.zero		2


	//----- nvinfo : EIATTR_SYSCALL_OFFSETS
	.align		4
        /*00ec*/ 	.byte	0x04, 0x46
        /*00ee*/ 	.short	(.L_36 - .L_35)


	//   ....[0]....
.L_35:
        /*00f0*/ 	.word	0x000051e0


	//   ....[1]....
        /*00f4*/ 	.word	0x00005310


	//----- nvinfo : EIATTR_MBARRIER_INSTR_OFFSETS
	.align		4
.L_36:
        /*00f8*/ 	.byte	0x04, 0x39
        /*00fa*/ 	.short	(.L_38 - .L_37)


	//   ....[0]....
.L_37:
        /*00fc*/ 	.word	0x00000390
        /*0100*/ 	.word	0x000000ff
        /*0104*/ 	.word	0x00019450
        /*0108*/ 	.short	0x0100
        /*010a*/ 	.byte	0x08
	.zero		1


	//   ....[1]....
        /*010c*/ 	.word	0x000003a0
        /*0110*/ 	.word	0x000000ff
        /*0114*/ 	.word	0x00019460
        /*0118*/ 	.short	0x0100
        /*011a*/ 	.byte	0x08
	.zero		1


	//   ....[2]....
        /*011c*/ 	.word	0x000003b0
        /*0120*/ 	.word	0x000000ff
        /*0124*/ 	.word	0x00019458
        /*0128*/ 	.short	0x0100
        /*012a*/ 	.byte	0x08
	.zero		1


	//   ....[3]....
        /*012c*/ 	.word	0x000003c0
        /*0130*/ 	.word	0x000000ff
        /*0134*/ 	.word	0x00019468
        /*0138*/ 	.short	0x0100
        /*013a*/ 	.byte	0x08
	.zero		1


	//   ....[4]....
        /*013c*/ 	.word	0x000004f0
        /*0140*/ 	.word	0x000000ff
        /*0144*/ 	.word	0x00019400
        /*0148*/ 	.short	0x0100
        /*014a*/ 	.byte	0x08
	.zero		1


	//   ....[5]....
        /*014c*/ 	.word	0x00000500
        /*0150*/ 	.word	0x000000ff
        /*0154*/ 	.word	0x00019428
        /*0158*/ 	.short	0x0100
        /*015a*/ 	.byte	0x08
	.zero		1


	//   ....[6]....
        /*015c*/ 	.word	0x00000510
        /*0160*/ 	.word	0x000000ff
        /*0164*/ 	.word	0x00019408
        /*0168*/ 	.short	0x0100
        /*016a*/ 	.byte	0x08
	.zero		1


	//   ....[7]....
        /*016c*/ 	.word	0x00000520
        /*0170*/ 	.word	0x000000ff
        /*0174*/ 	.word	0x00019430
        /*0178*/ 	.short	0x0100
        /*017a*/ 	.byte	0x08
	.zero		1


	//   ....[8]....
        /*017c*/ 	.word	0x00000530
        /*0180*/ 	.word	0x000000ff
        /*0184*/ 	.word	0x00019410
        /*0188*/ 	.short	0x0100
        /*018a*/ 	.byte	0x08
	.zero		1


	//   ....[9]....
        /*018c*/ 	.word	0x00000540
        /*0190*/ 	.word	0x000000ff
        /*0194*/ 	.word	0x00019438
        /*0198*/ 	.short	0x0100
        /*019a*/ 	.byte	0x08
	.zero		1


	//   ....[10]....
        /*019c*/ 	.word	0x00000550
        /*01a0*/ 	.word	0x000000ff
        /*01a4*/ 	.word	0x00019418
        /*01a8*/ 	.short	0x0100
        /*01aa*/ 	.byte	0x08
	.zero		1


	//   ....[11]....
        /*01ac*/ 	.word	0x00000560
        /*01b0*/ 	.word	0x000000ff
        /*01b4*/ 	.word	0x00019440
        /*01b8*/ 	.short	0x0100
        /*01ba*/ 	.byte	0x08
	.zero		1


	//   ....[12]....
        /*01bc*/ 	.word	0x00000570
        /*01c0*/ 	.word	0x000000ff
        /*01c4*/ 	.word	0x00019420
        /*01c8*/ 	.short	0x0100
        /*01ca*/ 	.byte	0x08
	.zero		1


	//   ....[13]....
        /*01cc*/ 	.word	0x00000580
        /*01d0*/ 	.word	0x000000ff
        /*01d4*/ 	.word	0x00019448
        /*01d8*/ 	.short	0x0100
        /*01da*/ 	.byte	0x08
	.zero		1


	//   ....[14]....
        /*01dc*/ 	.word	0x000006b0
        /*01e0*/ 	.word	0x000000ff
        /*01e4*/ 	.word	0x00019470
        /*01e8*/ 	.short	0x0100
        /*01ea*/ 	.byte	0x08
	.zero		1


	//   ....[15]....
        /*01ec*/ 	.word	0x000006c0
        /*01f0*/ 	.word	0x000000ff
        /*01f4*/ 	.word	0x00019480
        /*01f8*/ 	.short	0x0100
        /*01fa*/ 	.byte	0x08
	.zero		1


	//   ....[16]....
        /*01fc*/ 	.word	0x000006d0
        /*0200*/ 	.word	0x000000ff
        /*0204*/ 	.word	0x00019478
        /*0208*/ 	.short	0x0100
        /*020a*/ 	.byte	0x08
	.zero		1


	//   ....[17]....
        /*020c*/ 	.word	0x000006e0
        /*0210*/ 	.word	0x000000ff
        /*0214*/ 	.word	0x00019488
        /*0218*/ 	.short	0x0100
        /*021a*/ 	.byte	0x08
	.zero		1


	//   ....[18]....
        /*021c*/ 	.word	0x00000820
        /*0220*/ 	.word	0x000000ff
        /*0224*/ 	.word	0x00019490
        /*0228*/ 	.short	0x0100
        /*022a*/ 	.byte	0x06
	.zero		1


	//   ....[19]....
        /*022c*/ 	.word	0x00000830
        /*0230*/ 	.word	0x000000ff
        /*0234*/ 	.word	0x00019498
        /*0238*/ 	.short	0x0100
        /*023a*/ 	.byte	0x06
	.zero		1


	//   ....[20]....
        /*023c*/ 	.word	0x00000840
        /*0240*/ 	.word	0x000000ff
        /*0244*/ 	.word	0x000194a0
        /*0248*/ 	.short	0x0100
        /*024a*/ 	.byte	0x06
	.zero		1


	//   ....[21]....
        /*024c*/ 	.word	0x00000850
        /*0250*/ 	.word	0x000000ff
        /*0254*/ 	.word	0x000194a8
        /*0258*/ 	.short	0x0100
        /*025a*/ 	.byte	0x06
	.zero		1


	//   ....[22]....
        /*025c*/ 	.word	0x00000950
        /*0260*/ 	.word	0x000000ff
        /*0264*/ 	.word	0x000194c0
        /*0268*/ 	.short	0x0100
        /*026a*/ 	.byte	0x08
	.zero		1


	//   ....[23]....
        /*026c*/ 	.word	0x00000960
        /*0270*/ 	.word	0x000000ff
        /*0274*/ 	.word	0x000194d8
        /*0278*/ 	.short	0x0100
        /*027a*/ 	.byte	0x08
	.zero		1


	//   ....[24]....
        /*027c*/ 	.word	0x00000970
        /*0280*/ 	.word	0x000000ff
        /*0284*/ 	.word	0x000194c8
        /*0288*/ 	.short	0x0100
        /*028a*/ 	.byte	0x08
	.zero		1


	//   ....[25]....
        /*028c*/ 	.word	0x00000980
        /*0290*/ 	.word	0x000000ff
        /*0294*/ 	.word	0x000194e0
        /*0298*/ 	.short	0x0100
        /*029a*/ 	.byte	0x08
	.zero		1


	//   ....[26]....
        /*029c*/ 	.word	0x00000990
        /*02a0*/ 	.word	0x000000ff
        /*02a4*/ 	.word	0x000194d0
        /*02a8*/ 	.short	0x0100
        /*02aa*/ 	.byte	0x08
	.zero		1


	//   ....[27]....
        /*02ac*/ 	.word	0x000009a0
        /*02b0*/ 	.word	0x000000ff
        /*02b4*/ 	.word	0x000194e8
        /*02b8*/ 	.short	0x0100
        /*02ba*/ 	.byte	0x08
	.zero		1


	//   ....[28]....
        /*02bc*/ 	.word	0x00000aa0
        /*02c0*/ 	.word	0x000000ff
        /*02c4*/ 	.word	0x000194b0
        /*02c8*/ 	.short	0x0100
        /*02ca*/ 	.byte	0x06
	.zero		1


	//   ....[29]....
        /*02cc*/ 	.word	0x00001480
        /*02d0*/ 	.word	0x000000ff
        /*02d4*/ 	.word	0x00019450
        /*02d8*/ 	.short	0x010a
        /*02da*/ 	.byte	0x04
	.zero		1


	//   ....[30]....
        /*02dc*/ 	.word	0x000014f0
        /*02e0*/ 	.word	0x000000ff
        /*02e4*/ 	.word	0x00019400
        /*02e8*/ 	.short	0x010a
        /*02ea*/ 	.byte	0x1e
	.zero		1


	//   ....[31]....
        /*02ec*/ 	.word	0x00001510
        /*02f0*/ 	.word	0x000000ff
        /*02f4*/ 	.word	0xfffffff8
        /*02f8*/ 	.short	0x010a
        /*02fa*/ 	.byte	0x33
	.zero		1


	//   ....[32]....
        /*02fc*/ 	.word	0x00002460
        /*0300*/ 	.word	0x0000000f
        /*0304*/ 	.word	0x00000000
        /*0308*/ 	.short	0x0101
        /*030a*/ 	.byte	0x34
	.zero		1


	//   ....[33]....
        /*030c*/ 	.word	0x00002830
        /*0310*/ 	.word	0x000000ff
        /*0314*/ 	.word	0x00019400
        /*0318*/ 	.short	0x010a
        /*031a*/ 	.byte	0x06
	.zero		1


	//   ....[34]....
        /*031c*/ 	.word	0x00002a10
        /*0320*/ 	.word	0x000000ff
        /*0324*/ 	.word	0x00000000
        /*0328*/ 	.short	0x0101
        /*032a*/ 	.byte	0x1e
	.zero		1


	//   ....[35]....
        /*032c*/ 	.word	0x00002b70
        /*0330*/ 	.word	0x000000ff
        /*0334*/ 	.word	0x00019400
        /*0338*/ 	.short	0x010a
        /*033a*/ 	.byte	0x06
	.zero		1


	//   ....[36]....
        /*033c*/ 	.word	0x00003d80
        /*0340*/ 	.word	0x000000ff
        /*0344*/ 	.word	0x00019400
        /*0348*/ 	.short	0x010a
        /*034a*/ 	.byte	0x06
	.zero		1


	//   ....[37]....
        /*034c*/ 	.word	0x000041d0
        /*0350*/ 	.word	0x000000ff
        /*0354*/ 	.word	0x00019400
        /*0358*/ 	.short	0x010a
        /*035a*/ 	.byte	0x06
	.zero		1


	//   ....[38]....
        /*035c*/ 	.word	0x000043a0
        /*0360*/ 	.word	0x000000ff
        /*0364*/ 	.word	0x00000000
        /*0368*/ 	.short	0x0101
        /*036a*/ 	.byte	0x06
	.zero		1


	//   ....[39]....
        /*036c*/ 	.word	0x00004450
        /*0370*/ 	.word	0x000000ff
        /*0374*/ 	.word	0x00000000
        /*0378*/ 	.short	0x0101
        /*037a*/ 	.byte	0x06
	.zero		1


	//   ....[40]....
        /*037c*/ 	.word	0x000045e0
        /*0380*/ 	.word	0x000000ff
        /*0384*/ 	.word	0x00000000
        /*0388*/ 	.short	0x0101
        /*038a*/ 	.byte	0x04
	.zero		1


	//   ....[41]....
        /*038c*/ 	.word	0x00004660
        /*0390*/ 	.word	0x000000ff
        /*0394*/ 	.word	0x00000000
        /*0398*/ 	.short	0x0101
        /*039a*/ 	.byte	0x1d
	.zero		1


	//   ....[42]....
        /*039c*/ 	.word	0x00004c60
        /*03a0*/ 	.word	0x000000ff
        /*03a4*/ 	.word	0x00000008
        /*03a8*/ 	.short	0x010a
        /*03aa*/ 	.byte	0x33
	.zero		1


	//   ....[43]....
        /*03ac*/ 	.word	0x00005ce0
        /*03b0*/ 	.word	0x00000000
        /*03b4*/ 	.word	0x00000000
        /*03b8*/ 	.short	0x0101
        /*03ba*/ 	.byte	0x34
	.zero		1


	//   ....[44]....
        /*03bc*/ 	.word	0x000060a0
        /*03c0*/ 	.word	0x00000007
        /*03c4*/ 	.word	0x00019460
        /*03c8*/ 	.short	0x010a
        /*03ca*/ 	.byte	0x3f
	.zero		1


	//   ....[45]....
        /*03cc*/ 	.word	0x000063c0
        /*03d0*/ 	.word	0x00000007
        /*03d4*/ 	.word	0x000194b0
        /*03d8*/ 	.short	0x0101
        /*03da*/ 	.byte	0x3f
	.zero		1


	//   ....[46]....
        /*03dc*/ 	.word	0x000063d0
        /*03e0*/ 	.word	0x00000007
        /*03e4*/ 	.word	0x000194b0
        /*03e8*/ 	.short	0x010a
        /*03ea*/ 	.byte	0x3f
	.zero		1


	//   ....[47]....
        /*03ec*/ 	.word	0x00006470
        /*03f0*/ 	.word	0x00000004
        /*03f4*/ 	.word	0x00019460
        /*03f8*/ 	.short	0x010a
        /*03fa*/ 	.byte	0x3f
	.zero		1


	//   ....[48]....
        /*03fc*/ 	.word	0x00006a80
        /*0400*/ 	.word	0x00000008
        /*0404*/ 	.word	0x00019428
        /*0408*/ 	.short	0x010a
        /*040a*/ 	.byte	0x3f
	.zero		1


	//   ....[49]....
        /*040c*/ 	.word	0x00006da0
        /*0410*/ 	.word	0x00000004
        /*0414*/ 	.word	0x000194b0
        /*0418*/ 	.short	0x0101
        /*041a*/ 	.byte	0x3f
	.zero		1


	//   ....[50]....
        /*041c*/ 	.word	0x00006db0
        /*0420*/ 	.word	0x00000004
        /*0424*/ 	.word	0x000194b0
        /*0428*/ 	.short	0x010a
        /*042a*/ 	.byte	0x3f
	.zero		1


	//   ....[51]....
        /*042c*/ 	.word	0x00006e60
        /*0430*/ 	.word	0x00000007
        /*0434*/ 	.word	0x00019428
        /*0438*/ 	.short	0x010a
        /*043a*/ 	.byte	0x3f
	.zero		1


	//   ....[52]....
        /*043c*/ 	.word	0x00007210
        /*0440*/ 	.word	0x00000007
        /*0444*/ 	.word	0x00019428
        /*0448*/ 	.short	0x010a
        /*044a*/ 	.byte	0x3f
	.zero		1


	//   ....[53]....
        /*044c*/ 	.word	0x00007550
        /*0450*/ 	.word	0x00000007
        /*0454*/ 	.word	0x00019428
        /*0458*/ 	.short	0x010a
        /*045a*/ 	.byte	0x3f
	.zero		1


	//   ....[54]....
        /*045c*/ 	.word	0x000078e0
        /*0460*/ 	.word	0x00000003
        /*0464*/ 	.word	0x00019450
        /*0468*/ 	.short	0x010a
        /*046a*/ 	.byte	0x3f
	.zero		1


	//   ....[55]....
        /*046c*/ 	.word	0x00007940
        /*0470*/ 	.word	0x00000005
        /*0474*/ 	.word	0x00019400
        /*0478*/ 	.short	0x010a
        /*047a*/ 	.byte	0x3f
	.zero		1


	//   ....[56]....
        /*047c*/ 	.word	0x000079a0
        /*0480*/ 	.word	0x00000000
        /*0484*/ 	.word	0xfffffff8
        /*0488*/ 	.short	0x010a
        /*048a*/ 	.byte	0x3f
	.zero		1


	//   ....[57]....
        /*048c*/ 	.word	0x00007a00
        /*0490*/ 	.word	0x00000007
        /*0494*/ 	.word	0x00019400
        /*0498*/ 	.short	0x010a
        /*049a*/ 	.byte	0x3f
	.zero		1


	//   ....[58]....
        /*049c*/ 	.word	0x00007a60
        /*04a0*/ 	.word	0x00000005
        /*04a4*/ 	.word	0x00019400
        /*04a8*/ 	.short	0x010a
        /*04aa*/ 	.byte	0x3f
	.zero		1


	//   ....[59]....
        /*04ac*/ 	.word	0x00007ac0
        /*04b0*/ 	.word	0x00000008
        /*04b4*/ 	.word	0x00019400
        /*04b8*/ 	.short	0x010a
        /*04ba*/ 	.byte	0x3f
	.zero		1


	//   ....[60]....
        /*04bc*/ 	.word	0x00007b20
        /*04c0*/ 	.word	0x00000003
        /*04c4*/ 	.word	0x00000008
        /*04c8*/ 	.short	0x010a
        /*04ca*/ 	.byte	0x3f
	.zero		1


	//   ....[61]....
        /*04cc*/ 	.word	0x00007bf0
        /*04d0*/ 	.word	0x00000007
        /*04d4*/ 	.word	0x00019460
        /*04d8*/ 	.short	0x010a
        /*04da*/ 	.byte	0x3f
	.zero		1


	//   ....[62]....
        /*04dc*/ 	.word	0x00007c40
        /*04e0*/ 	.word	0x00000007
        /*04e4*/ 	.word	0x000194b0
        /*04e8*/ 	.short	0x010a
        /*04ea*/ 	.byte	0x3f
	.zero		1


	//   ....[63]....
        /*04ec*/ 	.word	0x00007c90
        /*04f0*/ 	.word	0x00000004
        /*04f4*/ 	.word	0x00019460
        /*04f8*/ 	.short	0x010a
        /*04fa*/ 	.byte	0x3f
	.zero		1


	//   ....[64]....
        /*04fc*/ 	.word	0x00007d60
        /*0500*/ 	.word	0x00000008
        /*0504*/ 	.word	0x00019428
        /*0508*/ 	.short	0x010a
        /*050a*/ 	.byte	0x3f
	.zero		1


	//   ....[65]....
        /*050c*/ 	.word	0x00007db0
        /*0510*/ 	.word	0x00000004
        /*0514*/ 	.word	0x000194b0
        /*0518*/ 	.short	0x010a
        /*051a*/ 	.byte	0x3f
	.zero		1


	//   ....[66]....
        /*051c*/ 	.word	0x00007e00
        /*0520*/ 	.word	0x00000007
        /*0524*/ 	.word	0x00019428
        /*0528*/ 	.short	0x010a
        /*052a*/ 	.byte	0x3f
	.zero		1


	//   ....[67]....
        /*052c*/ 	.word	0x00007e50
        /*0530*/ 	.word	0x00000007
        /*0534*/ 	.word	0x00019428
        /*0538*/ 	.short	0x010a
        /*053a*/ 	.byte	0x3f
	.zero		1


	//   ....[68]....
        /*053c*/ 	.word	0x00007ea0
        /*0540*/ 	.word	0x00000007
        /*0544*/ 	.word	0x00019428
        /*0548*/ 	.short	0x010a
        /*054a*/ 	.byte	0x3f
	.zero		1


	//----- nvinfo : EIATTR_NUM_MBARRIERS
	.align		4
.L_38:
        /*054c*/ 	.byte	0x03, 0x38
        /*054e*/ 	.short	0x001d


	//----- nvinfo : EIATTR_EXIT_INSTR_OFFSETS
	.align		4
        /*0550*/ 	.byte	0x04, 0x1c
        /*0552*/ 	.short	(.L_40 - .L_39)


	//   ....[0]....
.L_39:
        /*0554*/ 	.word	0x00000b00


	//   ....[1]....
        /*0558*/ 	.word	0x00000b70


	//   ....[2]....
        /*055c*/ 	.word	0x00005d10


	//   ....[3]....
        /*0560*/ 	.word	0x00005d70


	//   ....[4]....
        /*0564*/ 	.word	0x00005da0


	//   ....[5]....
        /*0568*/ 	.word	0x00006780


	//   ....[6]....
        /*056c*/ 	.word	0x000067b0


	//   ....[7]....
        /*0570*/ 	.word	0x000078c0


	//----- nvinfo : EIATTR_MAX_THREADS
	.align		4
.L_40:
        /*0574*/ 	.byte	0x04, 0x05
        /*0576*/ 	.short	(.L_42 - .L_41)
.L_41:
        /*0578*/ 	.word	0x00000180
        /*057c*/ 	.word	0x00000001
        /*0580*/ 	.word	0x00000001


	//----- nvinfo : EIATTR_CRS_STACK_SIZE
	.align		4
.L_42:
        /*0584*/ 	.byte	0x04, 0x1e
        /*0586*/ 	.short	(.L_44 - .L_43)
.L_43:
        /*0588*/ 	.word	0x00000000


	//----- nvinfo : EIATTR_CBANK_PARAM_SIZE
	.align		4
.L_44:
        /*058c*/ 	.byte	0x03, 0x19
        /*058e*/ 	.short	0x0870


	//----- nvinfo : EIATTR_PARAM_CBANK
	.align		4
        /*0590*/ 	.byte	0x04, 0x0a
        /*0592*/ 	.short	(.L_46 - .L_45)
	.align		4
.L_45:
        /*0594*/ 	.word	index@(.nv.constant0._ZN7cutlass13device_kernelINS_4fmha6kernel28FmhaKernelTmaWarpSpecializedINS1_10collective30FmhaMainloopTmaWarpSpecializedINS_10bfloat16_tEffN4cute5tupleIJNS7_1CILi128EEENS9_ILi64EEENS9_ILi96EEEEEENS8_IJiNS9_ILi1EEENS8_IJiiEEEEEESG_SG_NS4_13DefaultFusionEJNS2_6OptionILNS2_3TagE0ENS9_ILb1EEEEENSI_ILSJ_2ESK_EEEEENS4_15FmhaFwdEpilogueIS6_fNS8_IJSB_SC_SB_EEEEENS2_23PersistentTileSchedulerEJSL_SM_EEEEEvNT_6ParamsE)
        /*0598*/ 	.short	0x0210
        /*059a*/ 	.short	0x0870


	//----- nvinfo : EIATTR_SW_WAR
	.align		4
.L_46:
        /*059c*/ 	.byte	0x04, 0x36
        /*059e*/ 	.short	(.L_48 - .L_47)
.L_47:
        /*05a0*/ 	.word	0x00000008
.L_48:


//--------------------- .nv.callgraph             --------------------------
	.section	.nv.callgraph,"",@"SHT_CUDA_CALLGRAPH"
	.align	4
	.sectionentsize	8
	.align		4
        /*0000*/ 	.word	0x00000000
	.align		4
        /*0004*/ 	.word	0xffffffff
	.align		4
        /*0008*/ 	.word	index@(_ZN7cutlass13device_kernelINS_4fmha6kernel28FmhaKernelTmaWarpSpecializedINS1_10collective30FmhaMainloopTmaWarpSpecializedINS_10bfloat16_tEffN4cute5tupleIJNS7_1CILi128EEENS9_ILi64EEENS9_ILi96EEEEEENS8_IJiNS9_ILi1EEENS8_IJiiEEEEEESG_SG_NS4_13DefaultFusionEJNS2_6OptionILNS2_3TagE0ENS9_ILb1EEEEENSI_ILSJ_2ESK_EEEEENS4_15FmhaFwdEpilogueIS6_fNS8_IJSB_SC_SB_EEEEENS2_23PersistentTileSchedulerEJSL_SM_EEEEEvNT_6ParamsE)
	.align		4
        /*000c*/ 	.word	index@(__assertfail)
	.align		4
        /*0010*/ 	.word	0x00000000
	.align		4
        /*0014*/ 	.word	0xfffffffe
	.align		4
        /*0018*/ 	.word	0x00000000
	.align		4
        /*001c*/ 	.word	0xfffffffd
	.align		4
        /*0020*/ 	.word	0x00000000
	.align		4
        /*0024*/ 	.word	0xfffffffc


//--------------------- .nv.constant4             --------------------------
	.section	.nv.constant4,"a",@progbits
	.align	8
	.align		8
.nv.constant4:
        /*0000*/ 	.dword	__assertfail
	.align		8
        /*0008*/ 	.dword	__unnamed_1
	.align		8
        /*0010*/ 	.dword	__unnamed_2
	.align		8
        /*0018*/ 	.dword	_ZN39_INTERNAL_c5db053c_4_k_cu_32907f14_31224cuda3std3__45__cpo5beginE
	.align		8
        /*0020*/ 	.dword	_ZN39_INTERNAL_c5db053c_4_k_cu_32907f14_31224cuda3std3__45__cpo3endE
	.align		8
        /*0028*/ 	.dword	_ZN39_INTERNAL_c5db053c_4_k_cu_32907f14_31224cuda3std3__45__cpo6cbeginE
	.align		8
        /*0030*/ 	.dword	_ZN39_INTERNAL_c5db053c_4_k_cu_32907f14_31224cuda3std3__45__cpo4cendE
	.align		8
        /*0038*/ 	.dword	_ZN39_INTERNAL_c5db053c_4_k_cu_32907f14_31224cuda3std3__441_GLOBAL__N__c5db053c_4_k_cu_32907f14_31226ignoreE
	.align		8
        /*0040*/ 	.dword	_ZN39_INTERNAL_c5db053c_4_k_cu_32907f14_31224cuda3std3__419piecewise_constructE
	.align		8
        /*0048*/ 	.dword	_ZN39_INTERNAL_c5db053c_4_k_cu_32907f14_31224cuda3std3__48in_placeE
	.align		8
        /*0050*/ 	.dword	_ZN39_INTERNAL_c5db053c_4_k_cu_32907f14_31224cuda3std6ranges3__45__cpo4swapE
	.align		8
        /*0058*/ 	.dword	_ZN39_INTERNAL_c5db053c_4_k_cu_32907f14_31224cuda3std6ranges3__45__cpo9iter_moveE
	.align		8
        /*0060*/ 	.dword	_ZN39_INTERNAL_c5db053c_4_k_cu_32907f14_31224cute7productE
	.align		8
        /*0068*/ 	.dword	_ZN39_INTERNAL_c5db053c_4_k_cu_32907f14_31224cute1_E
	.align		8
        /*0070*/ 	.dword	$str$24
	.align		8
        /*0078*/ 	.dword	$str$25


//--------------------- .text._ZN7cutlass13device_kernelINS_4fmha6kernel28FmhaKernelTmaWarpSpecializedINS1_10collective30FmhaMainloopTmaWarpSpecializedINS_10bfloat16_tEffN4cute5tupleIJNS7_1CILi128EEENS9_ILi64EEENS9_ILi96EEEEEENS8_IJiNS9_ILi1EEENS8_IJiiEEEEEESG_SG_NS4_13DefaultFusionEJNS2_6OptionILNS2_3TagE0ENS9_ILb1EEEEENSI_ILSJ_2ESK_EEEEENS4_15FmhaFwdEpilogueIS6_fNS8_IJSB_SC_SB_EEEEENS2_23PersistentTileSchedulerEJSL_SM_EEEEEvNT_6ParamsE --------------------------
	.section	.text._ZN7cutlass13device_kernelINS_4fmha6kernel28FmhaKernelTmaWarpSpecializedINS1_10collective30FmhaMainloopTmaWarpSpecializedINS_10bfloat16_tEffN4cute5tupleIJNS7_1CILi128EEENS9_ILi64EEENS9_ILi96EEEEEENS8_IJiNS9_ILi1EEENS8_IJiiEEEEEESG_SG_NS4_13DefaultFusionEJNS2_6OptionILNS2_3TagE0ENS9_ILb1EEEEENSI_ILSJ_2ESK_EEEEENS4_15FmhaFwdEpilogueIS6_fNS8_IJSB_SC_SB_EEEEENS2_23PersistentTileSchedulerEJSL_SM_EEEEEvNT_6ParamsE,"ax",@progbits
	.align	128
.text._ZN7cutlass13device_kernelINS_4fmha6kernel28FmhaKernelTmaWarpSpecializedINS1_10collective30FmhaMainloopTmaWarpSpecializedINS_10bfloat16_tEffN4cute5tupleIJNS7_1CILi128EEENS9_ILi64EEENS9_ILi96EEEEEENS8_IJiNS9_ILi1EEENS8_IJiiEEEEEESG_SG_NS4_13DefaultFusionEJNS2_6OptionILNS2_3TagE0ENS9_ILb1EEEEENSI_ILSJ_2ESK_EEEEENS4_15FmhaFwdEpilogueIS6_fNS8_IJSB_SC_SB_EEEEENS2_23PersistentTileSchedulerEJSL_SM_EEEEEvNT_6ParamsE:
        .type           _ZN7cutlass13device_kernelINS_4fmha6kernel28FmhaKernelTmaWarpSpecializedINS1_10collective30FmhaMainloopTmaWarpSpecializedINS_10bfloat16_tEffN4cute5tupleIJNS7_1CILi128EEENS9_ILi64EEENS9_ILi96EEEEEENS8_IJiNS9_ILi1EEENS8_IJiiEEEEEESG_SG_NS4_13DefaultFusionEJNS2_6OptionILNS2_3TagE0ENS9_ILb1EEEEENSI_ILSJ_2ESK_EEEEENS4_15FmhaFwdEpilogueIS6_fNS8_IJSB_SC_SB_EEEEENS2_23PersistentTileSchedulerEJSL_SM_EEEEEvNT_6ParamsE,@function
        .size           _ZN7cutlass13device_kernelINS_4fmha6kernel28FmhaKernelTmaWarpSpecializedINS1_10collective30FmhaMainloopTmaWarpSpecializedINS_10bfloat16_tEffN4cute5tupleIJNS7_1CILi128EEENS9_ILi64EEENS9_ILi96EEEEEENS8_IJiNS9_ILi1EEENS8_IJiiEEEEEESG_SG_NS4_13DefaultFusionEJNS2_6OptionILNS2_3TagE0ENS9_ILb1EEEEENSI_ILSJ_2ESK_EEEEENS4_15FmhaFwdEpilogueIS6_fNS8_IJSB_SC_SB_EEEEENS2_23PersistentTileSchedulerEJSL_SM_EEEEEvNT_6ParamsE,(.L_x_135 - _ZN7cutlass13device_kernelINS_4fmha6kernel28FmhaKernelTmaWarpSpecializedINS1_10collective30FmhaMainloopTmaWarpSpecializedINS_10bfloat16_tEffN4cute5tupleIJNS7_1CILi128EEENS9_ILi64EEENS9_ILi96EEEEEENS8_IJiNS9_ILi1EEENS8_IJiiEEEEEESG_SG_NS4_13DefaultFusionEJNS2_6OptionILNS2_3TagE0ENS9_ILb1EEEEENSI_ILSJ_2ESK_EEEEENS4_15FmhaFwdEpilogueIS6_fNS8_IJSB_SC_SB_EEEEENS2_23PersistentTileSchedulerEJSL_SM_EEEEEvNT_6ParamsE)
        .other          _ZN7cutlass13device_kernelINS_4fmha6kernel28FmhaKernelTmaWarpSpecializedINS1_10collective30FmhaMainloopTmaWarpSpecializedINS_10bfloat16_tEffN4cute5tupleIJNS7_1CILi128EEENS9_ILi64EEENS9_ILi96EEEEEENS8_IJiNS9_ILi1EEENS8_IJiiEEEEEESG_SG_NS4_13DefaultFusionEJNS2_6OptionILNS2_3TagE0ENS9_ILb1EEEEENSI_ILSJ_2ESK_EEEEENS4_15FmhaFwdEpilogueIS6_fNS8_IJSB_SC_SB_EEEEENS2_23PersistentTileSchedulerEJSL_SM_EEEEEvNT_6ParamsE,@"STO_CUDA_ENTRY STV_DEFAULT"
_ZN7cutlass13device_kernelINS_4fmha6kernel28FmhaKernelTmaWarpSpecializedINS1_10collective30FmhaMainloopTmaWarpSpecializedINS_10bfloat16_tEffN4cute5tupleIJNS7_1CILi128EEENS9_ILi64EEENS9_ILi96EEEEEENS8_IJiNS9_ILi1EEENS8_IJiiEEEEEESG_SG_NS4_13DefaultFusionEJNS2_6OptionILNS2_3TagE0ENS9_ILb1EEEEENSI_ILSJ_2ESK_EEEEENS4_15FmhaFwdEpilogueIS6_fNS8_IJSB_SC_SB_EEEEENS2_23PersistentTileSchedulerEJSL_SM_EEEEEvNT_6ParamsE:
[----:B------:R-:W1:Y:S01]  /*0000*/  LDC R1, c[0x0][0x28] ;  /* 0x00000a00ff017b82 */ /* 0x000e620000000800 */
[----:B------:R-:W2:Y:S07]  /*0010*/  S2R R2, SR_TID.X ;  /* 0x0000000000027919 */ /* 0x000eae0000002100 */
[----:B------:R-:W3:Y:S01]  /*0020*/  S2UR UR6, SR_CTAID.X ;  /* 0x00000000000679c3 */ /* 0x000ee20000002500 */
[----:B------:R-:W-:Y:S01]  /*0030*/  ELECT P1, URZ, PT ;  /* 0x00000000003f782f */ /* 0x000fe20003820000 */
[----:B------:R-:W-:Y:S01]  /*0040*/  BSSY B0, `(.L_x_0) ;  /* 0x0000018000007945 */ /* 0x000fe20003800000 */
[----:B---3--:R-:W-:Y:S01]  /*0050*/  IMAD.U32 R17, RZ, RZ, UR6 ;  /* 0x00000006ff117e24 */ /* 0x008fe2000f8e00ff */
[----:B--2---:R-:W-:-:S05]  /*0060*/  SHF.R.U32.HI R0, RZ, 0x5, R2 ;  /* 0x00000005ff007819 */ /* 0x004fca0000011602 */
[----:B------:R-:W2:Y:S02]  /*0070*/  SHFL.IDX PT, R3, R0, RZ, 0x1f ;  /* 0x00001fff00037589 */ /* 0x000ea400000e0000 */
[----:B--2---:R-:W-:Y:S02]  /*0080*/  R2UR UR4, R3 ;  /* 0x00000000030472ca */ /* 0x004fe400000e0000 */
[----:B------:R-:W-:-:S06]  /*0090*/  SHF.R.U32.HI R3, RZ, 0x7, R2 ;  /* 0x00000007ff037819 */ /* 0x000fcc0000011602 */
[----:B------:R-:W2:Y:S05]  /*00a0*/  SHFL.IDX PT, R3, R3, RZ, 0x1f ;  /* 0x00001fff03037589 */ /* 0x000eaa00000e0000 */
[----:B------:R-:W-:Y:S02]  /*00b0*/  USHF.R.S32.HI UR5, URZ, 0x1f, UR4 ;  /* 0x0000001f3f057899 */ /* 0x000fe40008011404 */
[----:B------:R-:W-:Y:S02]  /*00c0*/  ISETP.EQ.AND P2, PT, RZ, UR4, P1 ;  /* 0x00000004ff007c0c */ /* 0x000fe40008f42270 */
[----:B------:R-:W-:-:S04]  /*00d0*/  ULEA.HI UR5, UR5, UR4, URZ, 0x2 ;  /* 0x0000000405057291 */ /* 0x000fc8000f8f103f */
[----:B------:R-:W-:-:S04]  /*00e0*/  ULOP3.LUT UR5, UR5, 0xfffffffc, URZ, 0xc0, !UPT ;  /* 0xfffffffc05057892 */ /* 0x000fc8000f8ec03f */
[----:B------:R-:W-:-:S03]  /*00f0*/  UIADD3 UR5, UR4, -UR5, URZ ;  /* 0x8000000504057290 */ /* 0x000fc6000fffe03f */
[----:B-1----:R-:W-:Y:S09]  /*0100*/  @!P2 BRA `(.L_x_1) ;  /* 0x00000000002ca947 */ /* 0x002ff20003800000 */
[----:B------:R-:W-:Y:S02]  /*0110*/  ULDC.64 UR6, c[0x0][0x198] ;  /* 0x0000660000067ab9 */ /* 0x000fe40000000a00 */
[----:B------:R-:W-:Y:S02]  /*0120*/  UIADD3 UR8, UP0, UR6, 0xf0, URZ ;  /* 0x000000f006087890 */ /* 0x000fe4000ff1e03f */
[----:B------:R-:W-:Y:S02]  /*0130*/  UIADD3 UR10, UP1, UR6, 0x1f0, URZ ;  /* 0x000001f0060a7890 */ /* 0x000fe4000ff3e03f */
[----:B------:R-:W-:Y:S02]  /*0140*/  UIADD3 UR6, UP2, UR6, 0x2f0, URZ ;  /* 0x000002f006067890 */ /* 0x000fe4000ff5e03f */
[----:B------:R-:W-:Y:S02]  /*0150*/  UIADD3.X UR9, URZ, UR7, URZ, UP0, !UPT ;  /* 0x000000073f097290 */ /* 0x000fe400087fe43f */
[----:B------:R-:W-:-:S02]  /*0160*/  UIADD3.X UR11, URZ, UR7, URZ, UP1, !UPT ;  /* 0x000000073f0b7290 */ /* 0x000fc40008ffe43f */
[----:B------:R-:W-:-:S05]  /*0170*/  UIADD3.X UR7, URZ, UR7, URZ, UP2, !UPT ;  /* 0x000000073f077290 */ /* 0x000fca00097fe43f */
[----:B------:R1:W-:Y:S02]  /*0180*/  UTMACCTL.PF [UR8] ;  /* 0x00000000080079b9 */ /* 0x0003e40008040000 */
[----:B------:R1:W-:Y:S02]  /*0190*/  UTMACCTL.PF [UR10] ;  /* 0x000000000a0079b9 */ /* 0x0003e40008040000 */
[----:B------:R1:W-:Y:S02]  /*01a0*/  UTMACCTL.PF [UR6] ;  /* 0x00000000060079b9 */ /* 0x0003e40008040000 */
[----:B-1----:R-:W-:Y:S01]  /*01b0*/  NOP ;  /* 0x0000000000007918 */ /* 0x002fe20000000000 */
.L_x_1:
[----:B------:R-:W-:Y:S05]  /*01c0*/  BSYNC B0 ;  /* 0x0000000000007941 */ /* 0x000fea0003800000 */
.L_x_0:
[----:B------:R-:W1:Y:S01]  /*01d0*/  SHFL.IDX PT, R4, R0, RZ, 0x1f ;  /* 0x00001fff00047589 */ /* 0x000e6200000e0000 */
[----:B--2---:R-:W-:Y:S01]  /*01e0*/  R2UR UR57, R3 ;  /* 0x00000000033972ca */ /* 0x004fe200000e0000 */
[----:B------:R-:W-:Y:S02]  /*01f0*/  UISETP.NE.AND UP0, UPT, UR5, 0x1, UPT ;  /* 0x000000010500788c */ /* 0x000fe4000bf05270 */
[----:B------:R-:W-:-:S10]  /*0200*/  UISETP.NE.AND UP1, UPT, UR5, 0x2, UPT ;  /* 0x000000020500788c */ /* 0x000fd4000bf25270 */
[----:B------:R-:W-:Y:S02]  /*0210*/  UIADD3 UR9, UR57, -0x1, URZ ;  /* 0xffffffff39097890 */ /* 0x000fe4000fffe03f */
[----:B------:R-:W-:Y:S02]  /*0220*/  UISETP.EQ.AND UP2, UPT, UR57, URZ, !UP0 ;  /* 0x0000003f3900728c */ /* 0x000fe4000c742270 */
[----:B------:R-:W-:Y:S02]  /*0230*/  UISETP.EQ.AND UP3, UPT, UR57, URZ, !UP1 ;  /* 0x0000003f3900728c */ /* 0x000fe4000cf62270 */
[----:B------:R-:W-:Y:S02]  /*0240*/  UISETP.GE.U32.AND UP4, UPT, UR9, 0x4, UPT ;  /* 0x000000040900788c */ /* 0x000fe4000bf86070 */
[----:B------:R-:W-:Y:S01]  /*0250*/  USEL UR56, URZ, 0x1, !UP2 ;  /* 0x000000013f387887 */ /* 0x000fe2000d000000 */
[----:B-1----:R-:W-:Y:S01]  /*0260*/  ISETP.NE.AND P0, PT, R4, RZ, PT ;  /* 0x000000ff0400720c */ /* 0x002fe20003f05270 */
[----:B------:R-:W-:Y:S01]  /*0270*/  USEL UR55, URZ, 0x1, !UP3 ;  /* 0x000000013f377887 */ /* 0x000fe2000d800000 */
[----:B------:R-:W-:Y:S01]  /*0280*/  IMAD.U32 R4, RZ, RZ, UR5 ;  /* 0x00000005ff047e24 */ /* 0x000fe2000f8e00ff */
[----:B------:R-:W-:-:S02]  /*0290*/  USEL UR56, UR56, 0x2, UP4 ;  /* 0x0000000238387887 */ /* 0x000fc4000a000000 */
[----:B------:R-:W-:-:S08]  /*02a0*/  USEL UR55, UR55, 0x2, UP4 ;  /* 0x0000000237377887 */ /* 0x000fd0000a000000 */
[----:B------:R-:W-:Y:S05]  /*02b0*/  @P0 BRA `(.L_x_2) ;  /* 0x0000000000480947 */ /* 0x000fea0003800000 */
[----:B------:R-:W1:Y:S01]  /*02c0*/  S2UR UR8, SR_CgaCtaId ;  /* 0x00000000000879c3 */ /* 0x000e620000008800 */
[----:B------:R-:W-:Y:S01]  /*02d0*/  UMOV UR4, 0x400 ;  /* 0x0000040000047882 */ /* 0x000fe20000000000 */
[----:B------:R-:W-:Y:S01]  /*02e0*/  UMOV UR5, 0x1 ;  /* 0x0000000100057882 */ /* 0x000fe20000000000 */
[----:B------:R-:W-:Y:S01]  /*02f0*/  UMOV UR6, 0x80 ;  /* 0x0000008000067882 */ /* 0x000fe20000000000 */
[----:B------:R-:W-:Y:S01]  /*0300*/  ELECT P0, URZ, PT ;  /* 0x00000000003f782f */ /* 0x000fe20003800000 */
[----:B------:R-:W-:-:S04]  /*0310*/  UIADD3 UR6, -UR6, 0x100000, URZ ;  /* 0x0010000006067890 */ /* 0x000fc8000fffe13f */
[----:B------:R-:W-:Y:S02]  /*0320*/  USHF.L.U32 UR7, UR6, 0xb, URZ ;  /* 0x0000000b06077899 */ /* 0x000fe4000800063f */
[----:B------:R-:W-:Y:S02]  /*0330*/  USHF.L.U32 UR6, UR6, 0x1, URZ ;  /* 0x0000000106067899 */ /* 0x000fe4000800063f */
[----:B-1----:R-:W-:Y:S02]  /*0340*/  ULEA UR8, UR8, UR4, 0x18 ;  /* 0x0000000408087291 */ /* 0x002fe4000f8ec03f */
[----:B------:R-:W-:-:S04]  /*0350*/  UIADD3 UR4, -UR5, 0x100000, URZ ;  /* 0x0010000005047890 */ /* 0x000fc8000fffe13f */
[----:B------:R-:W-:Y:S02]  /*0360*/  USHF.L.U32 UR5, UR4, 0xb, URZ ;  /* 0x0000000b04057899 */ /* 0x000fe4000800063f */
[----:B------:R-:W-:Y:S01]  /*0370*/  USHF.L.U32 UR4, UR4, 0x1, URZ ;  /* 0x0000000104047899 */ /* 0x000fe2000800063f */
[----:B------:R-:W1:Y:S11]  /*0380*/  FENCE.VIEW.ASYNC.S ;  /* 0x00000000000073c6 */ /* 0x000e760000000000 */
[----:B-1----:R1:W2:Y:S01]  /*0390*/  SYNCS.EXCH.64 URZ, [UR8+0x19450], UR4 ;  /* 0x01945004083f75b2 */ /* 0x0022a20008000100 */
[----:B------:R1:W3:Y:S01]  /*03a0*/  SYNCS.EXCH.64 URZ, [UR8+0x19460], UR6 ;  /* 0x01946006083f75b2 */ /* 0x0002e20008000100 */
[----:B------:R1:W4:Y:S01]  /*03b0*/  SYNCS.EXCH.64 URZ, [UR8+0x19458], UR4 ;  /* 0x01945804083f75b2 */ /* 0x0003220008000100 */
[----:B------:R1:W1:Y:S01]  /*03c0*/  SYNCS.EXCH.64 URZ, [UR8+0x19468], UR6 ;  /* 0x01946806083f75b2 */ /* 0x0002620008000100 */
[----:B------:R-:W-:Y:S01]  /*03d0*/  NOP ;  /* 0x0000000000007918 */ /* 0x000fe20000000000 */
.L_x_2:
[----:B------:R-:W5:Y:S01]  /*03e0*/  SHFL.IDX PT, R3, R0, RZ, 0x1f ;  /* 0x00001fff00037589 */ /* 0x000f6200000e0000 */
[----:B------:R-:W-:Y:S01]  /*03f0*/  NOP ;  /* 0x0000000000007918 */ /* 0x000fe20000000000 */
[----:B-----5:R-:W-:-:S13]  /*0400*/  ISETP.NE.AND P0, PT, R3, RZ, PT ;  /* 0x000000ff0300720c */ /* 0x020fda0003f05270 */
[----:B------:R-:W-:Y:S05]  /*0410*/  @P0 BRA `(.L_x_3) ;  /* 0x0000000000600947 */ /* 0x000fea0003800000 */
[----:B-1----:R-:W1:Y:S01]  /*0420*/  S2UR UR5, SR_CgaCtaId ;  /* 0x00000000000579c3 */ /* 0x002e620000008800 */
[----:B------:R-:W-:Y:S01]  /*0430*/  UMOV UR4, 0x400 ;  /* 0x0000040000047882 */ /* 0x000fe20000000000 */
[----:B------:R-:W-:Y:S01]  /*0440*/  UMOV UR6, 0x1 ;  /* 0x0000000100067882 */ /* 0x000fe20000000000 */
[----:B------:R-:W-:Y:S01]  /*0450*/  UMOV UR10, 0x100 ;  /* 0x00000100000a7882 */ /* 0x000fe20000000000 */
[----:B------:R-:W-:-:S04]  /*0460*/  UIADD3 UR6, -UR6, 0x100000, URZ ;  /* 0x0010000006067890 */ /* 0x000fc8000fffe13f */
[----:B------:R-:W-:Y:S02]  /*0470*/  USHF.L.U32 UR7, UR6, 0xb, URZ ;  /* 0x0000000b06077899 */ /* 0x000fe4000800063f */
[----:B------:R-:W-:Y:S01]  /*0480*/  USHF.L.U32 UR6, UR6, 0x1, URZ ;  /* 0x0000000106067899 */ /* 0x000fe2000800063f */
[----:B------:R-:W-:Y:S01]  /*0490*/  ELECT P0, URZ, PT ;  /* 0x00000000003f782f */ /* 0x000fe20003800000 */
[----:B-1----:R-:W-:Y:S02]  /*04a0*/  ULEA UR8, UR5, UR4, 0x18 ;  /* 0x0000000405087291 */ /* 0x002fe4000f8ec03f */
[----:B------:R-:W-:-:S04]  /*04b0*/  UIADD3 UR4, -UR10, 0x100000, URZ ;  /* 0x001000000a047890 */ /* 0x000fc8000fffe13f */
[----:B------:R-:W-:Y:S02]  /*04c0*/  USHF.L.U32 UR5, UR4, 0xb, URZ ;  /* 0x0000000b04057899 */ /* 0x000fe4000800063f */
[----:B------:R-:W-:Y:S01]  /*04d0*/  USHF.L.U32 UR4, UR4, 0x1, URZ ;  /* 0x0000000104047899 */ /* 0x000fe2000800063f */
[----:B------:R-:W1:Y:S03]  /*04e0*/  FENCE.VIEW.ASYNC.S ;  /* 0x00000000000073c6 */ /* 0x000e660000000000 */
[----:B-1----:R1:W1:Y:S08]  /*04f0*/  SYNCS.EXCH.64 URZ, [UR8+0x19400], UR6 ;  /* 0x01940006083f75b2 */ /* 0x0022700008000100 */
[----:B------:R1:W1:Y:S01]  /*0500*/  SYNCS.EXCH.64 URZ, [UR8+0x19428], UR4 ;  /* 0x01942804083f75b2 */ /* 0x0002620008000100 */
        /* <DEDUP_REMOVED lines=8> */
[----:B------:R-:W-:Y:S01]  /*0590*/  NOP ;  /* 0x0000000000007918 */ /* 0x000fe20000000000 */
.L_x_3:
        /* <DEDUP_REMOVED lines=21> */
[----:B------:R-:W-:Y:S01]  /*06f0*/  NOP ;  /* 0x0000000000007918 */ /* 0x000fe20000000000 */
.L_x_4:
[----:B------:R-:W5:Y:S01]  /*0700*/  SHFL.IDX PT, R3, R0, RZ, 0x1f ;  /* 0x00001fff00037589 */ /* 0x000f6200000e0000 */
[----:B------:R-:W-:Y:S01]  /*0710*/  ELECT P0, URZ, PT ;  /* 0x00000000003f782f */ /* 0x000fe20003800000 */
[----:B------:R-:W-:Y:S01]  /*0720*/  NOP ;  /* 0x0000000000007918 */ /* 0x000fe20000000000 */
[----:B-1----:R-:W-:Y:S02]  /*0730*/  UMOV UR4, 0x80 ;  /* 0x0000008000047882 */ /* 0x002fe40000000000 */
[C---:B-----5:R-:W-:Y:S02]  /*0740*/  ISETP.NE.OR P0, PT, R3.reuse, RZ, !P0 ;  /* 0x000000ff0300720c */ /* 0x060fe40004705670 */
[----:B------:R-:W-:-:S11]  /*0750*/  ISETP.NE.AND P3, PT, R3, RZ, PT ;  /* 0x000000ff0300720c */ /* 0x000fd60003f65270 */
[----:B------:R-:W-:Y:S01]  /*0760*/  VOTEU.ALL UP2, P0 ;  /* 0x00000000003f7886 */ /* 0x000fe20000040000 */
[----:B------:R-:W-:Y:S01]  /*0770*/  VOTEU.ALL UP3, P0 ;  /* 0x00000000003f7886 */ /* 0x000fe20000060000 */
[----:B------:R-:W-:Y:S01]  /*0780*/  VOTEU.ALL UP4, P0 ;  /* 0x00000000003f7886 */ /* 0x000fe20000080000 */
[----:B------:R-:W-:Y:S02]  /*0790*/  VOTEU.ALL UP5, P0 ;  /* 0x00000000003f7886 */ /* 0x000fe400000a0000 */
[----:B------:R-:W1:Y:S01]  /*07a0*/  @!UP2 S2UR UR7, SR_CgaCtaId ;  /* 0x000000000007a9c3 */ /* 0x000e620000008800 */
[----:B------:R-:W-:Y:S01]  /*07b0*/  @!UP2 UMOV UR6, 0x400 ;  /* 0x000004000006a882 */ /* 0x000fe20000000000 */
[----:B------:R-:W-:-:S04]  /*07c0*/  @!UP2 UIADD3 UR4, -UR4, 0x100000, URZ ;  /* 0x001000000404a890 */ /* 0x000fc8000fffe13f */
[----:B------:R-:W-:Y:S02]  /*07d0*/  @!UP2 USHF.L.U32 UR5, UR4, 0xb, URZ ;  /* 0x0000000b0405a899 */ /* 0x000fe4000800063f */
[----:B------:R-:W-:Y:S02]  /*07e0*/  @!UP2 USHF.L.U32 UR4, UR4, 0x1, URZ ;  /* 0x000000010404a899 */ /* 0x000fe4000800063f */
[----:B-1----:R-:W-:Y:S01]  /*07f0*/  @!UP2 ULEA UR6, UR7, UR6, 0x18 ;  /* 0x000000060706a291 */ /* 0x002fe2000f8ec03f */
[----:B------:R-:W-:Y:S01]  /*0800*/  VOTEU.ALL UP2, P0 ;  /* 0x00000000003f7886 */ /* 0x000fe20000040000 */
[----:B------:R-:W1:Y:S10]  /*0810*/  FENCE.VIEW.ASYNC.S ;  /* 0x00000000000073c6 */ /* 0x000e740000000000 */
[----:B-1----:R1:W1:Y:S01]  /*0820*/  @!UP2 SYNCS.EXCH.64 URZ, [UR6+0x19490], UR4 ;  /* 0x01949004063fa5b2 */ /* 0x0022620008000100 */
[----:B------:R1:W1:Y:S01]  /*0830*/  @!UP3 SYNCS.EXCH.64 URZ, [UR6+0x19498], UR4 ;  /* 0x01949804063fb5b2 */ /* 0x0002620008000100 */
[----:B------:R1:W1:Y:S01]  /*0840*/  @!UP4 SYNCS.EXCH.64 URZ, [UR6+0x194a0], UR4 ;  /* 0x0194a004063fc5b2 */ /* 0x0002620008000100 */
[----:B------:R1:W1:Y:S01]  /*0850*/  @!UP5 SYNCS.EXCH.64 URZ, [UR6+0x194a8], UR4 ;  /* 0x0194a804063fd5b2 */ /* 0x0002620008000100 */
[----:B------:R-:W-:Y:S01]  /*0860*/  NOP ;  /* 0x0000000000007918 */ /* 0x000fe20000000000 */
[----:B------:R-:W-:Y:S05]  /*0870*/  @P3 BRA `(.L_x_5) ;  /* 0x0000000000503947 */ /* 0x000fea0003800000 */
[----:B-1----:R-:W1:Y:S01]  /*0880*/  S2UR UR5, SR_CgaCtaId ;  /* 0x00000000000579c3 */ /* 0x002e620000008800 */
[----:B------:R-:W-:Y:S01]  /*0890*/  UMOV UR4, 0x400 ;  /* 0x0000040000047882 */ /* 0x000fe20000000000 */
[----:B------:R-:W-:Y:S01]  /*08a0*/  UMOV UR6, 0x20 ;  /* 0x0000002000067882 */ /* 0x000fe20000000000 */
[----:B------:R-:W-:Y:S01]  /*08b0*/  UMOV UR7, 0x80 ;  /* 0x0000008000077882 */ /* 0x000fe20000000000 */
[----:B------:R-:W-:Y:S01]  /*08c0*/  ELECT P0, URZ, PT ;  /* 0x00000000003f782f */ /* 0x000fe20003800000 */
[----:B-1----:R-:W-:Y:S02]  /*08d0*/  ULEA UR8, UR5, UR4, 0x18 ;  /* 0x0000000405087291 */ /* 0x002fe4000f8ec03f */
[----:B------:R-:W-:-:S04]  /*08e0*/  UIADD3 UR4, -UR6, 0x100000, URZ ;  /* 0x0010000006047890 */ /* 0x000fc8000fffe13f */
[----:B------:R-:W-:Y:S02]  /*08f0*/  USHF.L.U32 UR5, UR4, 0xb, URZ ;  /* 0x0000000b04057899 */ /* 0x000fe4000800063f */
[----:B------:R-:W-:Y:S02]  /*0900*/  USHF.L.U32 UR4, UR4, 0x1, URZ ;  /* 0x0000000104047899 */ /* 0x000fe4000800063f */
        /* <DEDUP_REMOVED lines=10> */
[----:B------:R-:W-:Y:S01]  /*09b0*/  NOP ;  /* 0x0000000000007918 */ /* 0x000fe20000000000 */
.L_x_5:
[----:B------:R-:W-:Y:S01]  /*09c0*/  VOTEU.ANY UP2, P2 ;  /* 0x00000000003f7886 */ /* 0x000fe20001040100 */
[----:B-1----:R-:W-:Y:S01]  /*09d0*/  UMOV UR4, 0x40 ;  /* 0x0000004000047882 */ /* 0x002fe20000000000 */
[----:B------:R-:W-:Y:S01]  /*09e0*/  ISETP.NE.AND P3, PT, RZ, UR57, PT ;  /* 0x00000039ff007c0c */ /* 0x000fe2000bf65270 */
[----:B------:R-:W-:Y:S01]  /*09f0*/  NOP ;  /* 0x0000000000007918 */ /* 0x000fe20000000000 */
[----:B------:R-:W-:Y:S01]  /*0a00*/  ISETP.EQ.AND P0, PT, R4, 0x2, P1 ;  /* 0x000000020400780c */ /* 0x000fe20000f02270 */
[----:B------:R-:W1:Y:S01]  /*0a10*/  @UP2 S2UR UR7, SR_CgaCtaId ;  /* 0x00000000000729c3 */ /* 0x000e620000008800 */
[----:B------:R-:W-:Y:S01]  /*0a20*/  @UP2 UMOV UR6, 0x400 ;  /* 0x0000040000062882 */ /* 0x000fe20000000000 */
[----:B------:R-:W-:-:S04]  /*0a30*/  @UP2 UIADD3 UR4, -UR4, 0x100000, URZ ;  /* 0x0010000004042890 */ /* 0x000fc8000fffe13f */
[----:B------:R-:W-:Y:S02]  /*0a40*/  @UP2 USHF.L.U32 UR5, UR4, 0xb, URZ ;  /* 0x0000000b04052899 */ /* 0x000fe4000800063f */
[----:B------:R-:W-:Y:S02]  /*0a50*/  @UP2 USHF.L.U32 UR4, UR4, 0x1, URZ ;  /* 0x0000000104042899 */ /* 0x000fe4000800063f */
[----:B-1----:R-:W-:Y:S01]  /*0a60*/  @UP2 ULEA UR6, UR7, UR6, 0x18 ;  /* 0x0000000607062291 */ /* 0x002fe2000f8ec03f */
[----:B------:R-:W-:Y:S01]  /*0a70*/  VOTEU.ANY UP2, P2 ;  /* 0x00000000003f7886 */ /* 0x000fe20001040100 */
[----:B------:R-:W-:Y:S01]  /*0a80*/  ISETP.EQ.AND P2, PT, R4, 0x1, P1 ;  /* 0x000000010400780c */ /* 0x000fe20000f42270 */
[----:B------:R-:W1:Y:S09]  /*0a90*/  FENCE.VIEW.ASYNC.S ;  /* 0x00000000000073c6 */ /* 0x000e720000000000 */
[----:B-1----:R1:W2:Y:S01]  /*0aa0*/  @UP2 SYNCS.EXCH.64 URZ, [UR6+0x194b0], UR4 ;  /* 0x0194b004063f25b2 */ /* 0x0022a20008000100 */
[----:B------:R-:W-:Y:S01]  /*0ab0*/  NOP ;  /* 0x0000000000007918 */ /* 0x000fe20000000000 */
[----:B--234-:R-:W-:Y:S06]  /*0ac0*/  BAR.SYNC.DEFER_BLOCKING 0x0 ;  /* 0x0000000000007b1d */ /* 0x01cfec0000010000 */
[----:B------:R-:W-:Y:S05]  /*0ad0*/  @!P3 BRA `(.L_x_6) ;  /* 0x000000500090b947 */ /* 0x000fea0003800000 */
[----:B------:R-:W-:-:S06]  /*0ae0*/  UISETP.GT.U32.AND UP0, UPT, UR9, 0x3, UPT ;  /* 0x000000030900788c */ /* 0x000fcc000bf04070 */
[----:B------:R-:W-:-:S13]  /*0af0*/  PLOP3.LUT P0, PT, PT, PT, UP0, 0x80, 0x0 ;  /* 0x000000000000781c */ /* 0x000fda0003f0f008 */
[----:B-1----:R-:W-:Y:S05]  /*0b00*/  @P0 EXIT ;  /* 0x000000000000094d */ /* 0x002fea0003800000 */
.L_x_7:
[----:B------:R-:W-:-:S08]  /*0b10*/  NOP ;  /* 0x0000000000007918 */ /* 0x000fd00000000000 */
[----:B------:R-:W1:Y:S02]  /*0b20*/  USETMAXREG.TRY_ALLOC.CTAPOOL UP0, 0xf0 ;  /* 0x000000f0000079c8 */ /* 0x000e640008000600 */
[----:B-1----:R-:W-:-:S13]  /*0b30*/  PLOP3.LUT P0, PT, PT, PT, UP0, 0x80, 0x0 ;  /* 0x000000000000781c */ /* 0x002fda0003f0f008 */
[----:B------:R-:W-:Y:S05]  /*0b40*/  @!P0 BRA `(.L_x_7) ;  /* 0xfffffffc00f08947 */ /* 0x000fea000383ffff */
[----:B------:R-:W-:Y:S02]  /*0b50*/  ULDC UR4, c[0x0][0xa00] ;  /* 0x0002800000047ab9 */ /* 0x000fe40000000800 */
[----:B------:R-:W-:-:S13]  /*0b60*/  ISETP.GE.AND P0, PT, R17, UR4, PT ;  /* 0x0000000411007c0c */ /* 0x000fda000bf06270 */
[----:B------:R-:W-:Y:S05]  /*0b70*/  @P0 EXIT ;  /* 0x000000000000094d */ /* 0x000fea0003800000 */
[----:B------:R-:W1:Y:S01]  /*0b80*/  S2UR UR5, SR_CgaCtaId ;  /* 0x00000000000579c3 */ /* 0x000e620000008800 */
[----:B------:R-:W-:Y:S01]  /*0b90*/  SHF.L.U32 R4, R2, 0x5, RZ ;  /* 0x0000000502047819 */ /* 0x000fe200000006ff */
[----:B------:R-:W-:Y:S01]  /*0ba0*/  UMOV UR45, 0x400 ;  /* 0x00000400002d7882 */ /* 0x000fe20000000000 */
[----:B------:R-:W-:Y:S01]  /*0bb0*/  SHF.R.U32.HI R3, RZ, 0x1, R2 ;  /* 0x00000001ff037819 */ /* 0x000fe20000011602 */
[----:B------:R-:W-:Y:S01]  /*0bc0*/  USHF.L.U32 UR4, UR9, 0x3, URZ ;  /* 0x0000000309047899 */ /* 0x000fe2000800063f */
[----:B------:R-:W-:Y:S01]  /*0bd0*/  LOP3.LUT R0, R4, 0xc0, RZ, 0xc0, !PT ;  /* 0x000000c004007812 */ /* 0x000fe200078ec0ff */
[----:B------:R-:W-:Y:S01]  /*0be0*/  UISETP.NE.AND UP0, UPT, UR9, URZ, UPT ;  /* 0x0000003f0900728c */ /* 0x000fe2000bf05270 */
[----:B------:R-:W-:Y:S01]  /*0bf0*/  LOP3.LUT R22, R2, 0x7f, RZ, 0xc0, !PT ;  /* 0x0000007f02167812 */ /* 0x000fe200078ec0ff */
[----:B------:R-:W2:Y:S01]  /*0c00*/  LDC.64 R106, c[0x0][0x198] ;  /* 0x00006600ff6a7b82 */ /* 0x000ea20000000a00 */
[----:B------:R-:W-:Y:S01]  /*0c10*/  LOP3.LUT R0, R0, 0x8, R3, 0xf8, !PT ;  /* 0x0000000800007812 */ /* 0x000fe200078ef803 */
[----:B------:R-:W-:Y:S01]  /*0c20*/  IMAD.SHL.U32 R3, R2, 0x4, RZ ;  /* 0x0000000402037824 */ /* 0x000fe200078e00ff */
[C---:B------:R-:W-:Y:S01]  /*0c30*/  LOP3.LUT R5, R4.reuse, 0x20, RZ, 0xc0, !PT ;  /* 0x0000002004057812 */ /* 0x040fe200078ec0ff */
[----:B------:R-:W-:Y:S01]  /*0c40*/  ULOP3.LUT UR4, UR4, 0x8, URZ, 0xc0, !UPT ;  /* 0x0000000804047892 */ /* 0x000fe2000f8ec03f */
[----:B------:R-:W-:Y:S01]  /*0c50*/  LOP3.LUT R4, R4, 0x100, RZ, 0xc0, !PT ;  /* 0x0000010004047812 */ /* 0x000fe200078ec0ff */
[----:B------:R-:W-:Y:S01]  /*0c60*/  USEL UR6, URZ, 0x1, UP0 ;  /* 0x000000013f067887 */ /* 0x000fe20008000000 */
[----:B------:R-:W-:Y:S01]  /*0c70*/  LOP3.LUT R7, R0, 0x18, R3, 0x78, !PT ;  /* 0x0000001800077812 */ /* 0x000fe200078e7803 */
[----:B------:R-:W-:Y:S01]  /*0c80*/  ULOP3.LUT UR50, UR4, 0x8, URZ, 0x3c, !UPT ;  /* 0x0000000804327892 */ /* 0x000fe2000f8e3c3f */
[----:B------:R-:W-:Y:S01]  /*0c90*/  SHF.R.U32.HI R0, RZ, 0x5, R22 ;  /* 0x00000005ff007819 */ /* 0x000fe20000011616 */
[----:B------:R-:W-:Y:S01]  /*0ca0*/  ULOP3.LUT UR48, UR4, 0x18, URZ, 0x3c, !UPT ;  /* 0x0000001804307892 */ /* 0x000fe2000f8e3c3f */
[----:B------:R-:W-:Y:S01]  /*0cb0*/  LOP3.LUT P0, RZ, R2, 0x4, RZ, 0xc0, !PT ;  /* 0x0000000402ff7812 */ /* 0x000fe2000780c0ff */
[----:B------:R-:W-:Y:S01]  /*0cc0*/  IMAD.MOV.U32 R104, RZ, RZ, RZ ;  /* 0x000000ffff687224 */ /* 0x000fe200078e00ff */
[C---:B------:R-:W-:Y:S01]  /*0cd0*/  SHF.L.U32 R16, R0.reuse, 0x4, RZ ;  /* 0x0000000400107819 */ /* 0x040fe200000006ff */
[----:B------:R-:W-:Y:S01]  /*0ce0*/  IMAD R5, R0, 0x200, R5 ;  /* 0x0000020000057824 */ /* 0x000fe200078e0205 */
[----:B------:R-:W-:Y:S01]  /*0cf0*/  SHF.R.U32.HI R3, RZ, 0x2, R2 ;  /* 0x00000002ff037819 */ /* 0x000fe20000011602 */
[----:B-1----:R-:W-:Y:S01]  /*0d00*/  ULEA UR45, UR5, UR45, 0x18 ;  /* 0x0000002d052d7291 */ /* 0x002fe2000f8ec03f */
[----:B------:R-:W-:Y:S01]  /*0d10*/  IMAD.MOV.U32 R0, RZ, RZ, 0x20 ;  /* 0x00000020ff007424 */ /* 0x000fe200078e00ff */
[----:B------:R-:W-:Y:S01]  /*0d20*/  MOV R108, UR6 ;  /* 0x00000006006c7c02 */ /* 0x000fe20008000f00 */
[----:B------:R-:W-:Y:S01]  /*0d30*/  VIADD R22, R22, 0x1f ;  /* 0x0000001f16167836 */ /* 0x000fe20000000000 */
[----:B------:R-:W-:Y:S01]  /*0d40*/  UIMAD UR49, UR57, 0x2200, UR45 ;  /* 0x00002200393178a4 */ /* 0x000fe2000f8e022d */
[----:B------:R-:W-:Y:S01]  /*0d50*/  IADD3 R5, R7, R5, R4 ;  /* 0x0000000507057210 */ /* 0x000fe20007ffe004 */
[----:B------:R-:W-:Y:S01]  /*0d60*/  UIADD3 UR5, UR45, 0x6000, URZ ;  /* 0x000060002d057890 */ /* 0x000fe2000fffe03f */
[----:B------:R-:W-:Y:S01]  /*0d70*/  SEL R0, R0, 0xffffffe0, !P0 ;  /* 0xffffffe000007807 */ /* 0x000fe20004000000 */
[----:B------:R-:W-:Y:S01]  /*0d80*/  UIADD3 UR7, UR49, 0x12e00, URZ ;  /* 0x00012e0031077890 */ /* 0x000fe2000fffe03f */
[----:B------:R-:W-:Y:S01]  /*0d90*/  LOP3.LUT R3, R3, 0x7, RZ, 0xc0, !PT ;  /* 0x0000000703037812 */ /* 0x000fe200078ec0ff */
[----:B------:R-:W-:-:S02]  /*0da0*/  USHF.R.U32.HI UR4, URZ, 0x4, UR45 ;  /* 0x000000043f047899 */ /* 0x000fc4000801162d */
[----:B------:R-:W-:Y:S01]  /*0db0*/  USHF.R.U32.HI UR5, URZ, 0x4, UR5 ;  /* 0x000000043f057899 */ /* 0x000fe20008011605 */
[----:B------:R-:W-:Y:S01]  /*0dc0*/  LOP3.LUT R16, R16, 0xfffffff0, R3, 0xe2, !PT ;  /* 0xfffffff010107812 */ /* 0x000fe200078ee203 */
[----:B------:R-:W-:Y:S01]  /*0dd0*/  IMAD.U32 R18, RZ, RZ, UR7 ;  /* 0x00000007ff127e24 */ /* 0x000fe2000f8e00ff */
[----:B------:R-:W-:Y:S02]  /*0de0*/  UIADD3 UR52, UR45, 0x19490, URZ ;  /* 0x000194902d347890 */ /* 0x000fe4000fffe03f */
[----:B------:R-:W-:Y:S02]  /*0df0*/  ULOP3.LUT UR4, UR4, 0x3fff, URZ, 0xc0, !UPT ;  /* 0x00003fff04047892 */ /* 0x000fe4000f8ec03f */
[----:B------:R-:W-:Y:S01]  /*0e00*/  LEA R19, R5, R18, 0x1 ;  /* 0x0000001205137211 */ /* 0x000fe200078e08ff */
[----:B------:R-:W-:Y:S02]  /*0e10*/  ULOP3.LUT UR47, UR5, 0x3fff, URZ, 0xc0, !UPT ;  /* 0x00003fff052f7892 */ /* 0x000fe4000f8ec03f */
[----:B------:R-:W-:-:S02]  /*0e20*/  ULOP3.LUT UR54, UR55, 0x1, URZ, 0xfc, !UPT ;  /* 0x0000000137367892 */ /* 0x000fc4000f8efc3f */
[----:B------:R-:W-:Y:S01]  /*0e30*/  IMAD.IADD R23, R19, 0x1, R0 ;  /* 0x0000000113177824 */ /* 0x000fe200078e0200 */
[----:B------:R-:W-:Y:S01]  /*0e40*/  ULOP3.LUT UR53, UR56, 0x1, URZ, 0xfc, !UPT ;  /* 0x0000000138357892 */ /* 0x000fe2000f8efc3f */
[----:B------:R-:W-:Y:S01]  /*0e50*/  ULDC UR46, c[0x0][0xc] ;  /* 0x00000300002e7ab9 */ /* 0x000fe20000000800 */
[----:B------:R-:W-:Y:S01]  /*0e60*/  UMOV UR37, URZ ;  /* 0x0000003f00257c82 */ /* 0x000fe20008000000 */
[----:B------:R-:W-:Y:S01]  /*0e70*/  UMOV UR36, URZ ;  /* 0x0000003f00247c82 */ /* 0x000fe20008000000 */
[----:B------:R-:W-:Y:S02]  /*0e80*/  ULEA UR51, UR57, UR52, 0x3 ;  /* 0x0000003439337291 */ /* 0x000fe4000f8e183f */
[----:B------:R-:W-:Y:S02]  /*0e90*/  ULOP3.LUT UR39, UR4, 0x10000, URZ, 0xfc, !UPT ;  /* 0x0001000004277892 */ /* 0x000fe4000f8efc3f */
[----:B------:R-:W-:Y:S01]  /*0ea0*/  ULOP3.LUT UR38, UR47, 0x10000, URZ, 0xfc, !UPT ;  /* 0x000100002f267892 */ /* 0x000fe2000f8efc3f */
[----:B------:R-:W-:Y:S01]  /*0eb0*/  UMOV UR58, URZ ;  /* 0x0000003f003a7c82 */ /* 0x000fe20008000000 */
[----:B--2---:R-:W-:-:S10]  /*0ec0*/  ULDC.64 UR60, c[0x0][0x208] ;  /* 0x00008200003c7ab9 */ /* 0x004fd40000000a00 */
.L_x_66:
[----:B-1----:R-:W1:Y:S01]  /*0ed0*/  LDC R8, c[0x0][0xa04] ;  /* 0x00028100ff087b82 */ /* 0x002e620000000800 */
[----:B------:R-:W-:Y:S01]  /*0ee0*/  IMAD.MOV.U32 R0, RZ, RZ, R17 ;  /* 0x000000ffff007224 */ /* 0x000fe200078e0011 */
[----:B------:R-:W-:-:S06]  /*0ef0*/  UISETP.NE.AND UP0, UPT, UR57, 0x1, UPT ;  /* 0x000000013900788c */ /* 0x000fcc000bf05270 */
[----:B--2---:R-:W2:Y:S08]  /*0f00*/  LDC R9, c[0x0][0xa10] ;  /* 0x00028400ff097b82 */ /* 0x004eb00000000800 */
[----:B---3--:R-:W3:Y:S01]  /*0f10*/  LDC R12, c[0x0][0xa1c] ;  /* 0x00028700ff0c7b82 */ /* 0x008ee20000000800 */
[----:B-1----:R-:W-:Y:S02]  /*0f20*/  ISETP.NE.AND P0, PT, R8, 0x1, PT ;  /* 0x000000010800780c */ /* 0x002fe40003f05270 */
[----:B--2---:R-:W-:-:S02]  /*0f30*/  ISETP.NE.AND P1, PT, R9, 0x1, PT ;  /* 0x000000010900780c */ /* 0x004fc40003f25270 */
[----:B------:R-:W-:-:S09]  /*0f40*/  R2UR UR43, R9 ;  /* 0x00000000092b72ca */ /* 0x000fd200000e0000 */
[----:B------:R-:W1:Y:S01]  /*0f50*/  @P0 LDC.64 R4, c[0x0][0xa08] ;  /* 0x00028200ff040b82 */ /* 0x000e620000000a00 */
[C---:B---3--:R-:W-:Y:S02]  /*0f60*/  ISETP.NE.AND P2, PT, R12.reuse, 0x1, PT ;  /* 0x000000010c00780c */ /* 0x048fe40003f45270 */
[----:B------:R-:W-:-:S05]  /*0f70*/  R2UR UR44, R12 ;  /* 0x000000000c2c72ca */ /* 0x000fca00000e0000 */
[----:B------:R-:W2:Y:S08]  /*0f80*/  @P1 LDC R3, c[0x0][0xa14] ;  /* 0x00028500ff031b82 */ /* 0x000eb00000000800 */
[----:B------:R-:W3:Y:S08]  /*0f90*/  @P1 LDC R7, c[0x0][0xa18] ;  /* 0x00028600ff071b82 */ /* 0x000ef00000000800 */
[----:B------:R-:W4:Y:S01]  /*0fa0*/  @P2 LDC.64 R10, c[0x0][0xa20] ;  /* 0x00028800ff0a2b82 */ /* 0x000f220000000a00 */
[----:B-1----:R-:W-:-:S05]  /*0fb0*/  @P0 IMAD.HI.U32 R4, R17, R4, RZ ;  /* 0x0000000411040227 */ /* 0x002fca00078e00ff */
[----:B------:R-:W-:Y:S02]  /*0fc0*/  @P0 SHF.R.U32.HI R0, RZ, R5, R4 ;  /* 0x00000005ff000219 */ /* 0x000fe40000011604 */
[----:B------:R-:W-:Y:S02]  /*0fd0*/  PLOP3.LUT P0, PT, PT, PT, UP0, 0x80, 0x0 ;  /* 0x000000000000781c */ /* 0x000fe40003f0f008 */
[C---:B------:R-:W-:Y:S01]  /*0fe0*/  R2UR UR5, R0.reuse ;  /* 0x00000000000572ca */ /* 0x040fe200000e0000 */
[----:B--2---:R-:W-:Y:S01]  /*0ff0*/  @P1 IMAD.HI.U32 R4, R0, R3, RZ ;  /* 0x0000000300041227 */ /* 0x004fe200078e00ff */
[----:B------:R-:W-:-:S03]  /*1000*/  MOV R3, R0 ;  /* 0x0000000000037202 */ /* 0x000fc60000000f00 */
[----:B------:R-:W-:Y:S01]  /*1010*/  IMAD.MOV R0, RZ, RZ, -R0 ;  /* 0x000000ffff007224 */ /* 0x000fe200078e0a00 */
[----:B---3--:R-:W-:-:S03]  /*1020*/  @P1 SHF.R.U32.HI R3, RZ, R7, R4 ;  /* 0x00000007ff031219 */ /* 0x008fc60000011604 */
[----:B------:R-:W-:Y:S01]  /*1030*/  IMAD R0, R8, R0, R17 ;  /* 0x0000000008007224 */ /* 0x000fe200078e0211 */
[C---:B------:R-:W-:Y:S01]  /*1040*/  R2UR UR7, R3.reuse ;  /* 0x00000000030772ca */ /* 0x040fe200000e0000 */
[--C-:B------:R-:W-:Y:S02]  /*1050*/  IMAD.MOV.U32 R4, RZ, RZ, R3.reuse ;  /* 0x000000ffff047224 */ /* 0x100fe400078e0003 */
[----:B------:R-:W-:Y:S01]  /*1060*/  IMAD.MOV R5, RZ, RZ, -R3 ;  /* 0x000000ffff057224 */ /* 0x000fe200078e0a03 */
[----:B------:R-:W-:Y:S01]  /*1070*/  R2UR UR42, R0 ;  /* 0x00000000002a72ca */ /* 0x000fe200000e0000 */
[----:B----4-:R-:W-:-:S03]  /*1080*/  @P2 IMAD.HI.U32 R6, R3, R10, RZ ;  /* 0x0000000a03062227 */ /* 0x010fc600078e00ff */
[----:B------:R-:W-:Y:S02]  /*1090*/  R2UR UR4, R5 ;  /* 0x00000000050472ca */ /* 0x000fe400000e0000 */
[----:B------:R-:W-:-:S04]  /*10a0*/  @P2 SHF.R.U32.HI R4, RZ, R11, R6 ;  /* 0x0000000bff042219 */ /* 0x000fc80000011606 */
[----:B------:R-:W-:-:S04]  /*10b0*/  IADD3 R4, -R4, RZ, RZ ;  /* 0x000000ff04047210 */ /* 0x000fc80007ffe1ff */
[----:B------:R-:W-:-:S03]  /*10c0*/  R2UR UR6, R4 ;  /* 0x00000000040672ca */ /* 0x000fc600000e0000 */
[----:B------:R-:W-:-:S10]  /*10d0*/  UIMAD UR43, UR43, UR4, UR5 ;  /* 0x000000042b2b72a4 */ /* 0x000fd4000f8e0205 */
[----:B------:R-:W-:Y:S01]  /*10e0*/  UIMAD UR44, UR44, UR6, UR7 ;  /* 0x000000062c2c72a4 */ /* 0x000fe2000f8e0207 */
[----:B------:R-:W-:Y:S11]  /*10f0*/  @!P0 BRA `(.L_x_8) ;  /* 0x0000000000688947 */ /* 0x000ff60003800000 */
[----:B------:R-:W-:-:S06]  /*1100*/  UISETP.NE.AND UP0, UPT, UR57, 0x2, UPT ;  /* 0x000000023900788c */ /* 0x000fcc000bf05270 */
[----:B------:R-:W-:-:S13]  /*1110*/  PLOP3.LUT P1, PT, PT, PT, UP0, 0x80, 0x0 ;  /* 0x000000000000781c */ /* 0x000fda0003f2f008 */
[----:B------:R-:W-:Y:S05]  /*1120*/  @!P1 BRA `(.L_x_9) ;  /* 0x0000000000449947 */ /* 0x000fea0003800000 */
[----:B------:R-:W-:-:S06]  /*1130*/  UISETP.NE.AND UP0, UPT, UR57, 0x3, UPT ;  /* 0x000000033900788c */ /* 0x000fcc000bf05270 */
[----:B------:R-:W-:-:S13]  /*1140*/  PLOP3.LUT P1, PT, PT, PT, UP0, 0x80, 0x0 ;  /* 0x000000000000781c */ /* 0x000fda0003f2f008 */
[----:B------:R-:W-:Y:S05]  /*1150*/  @!P1 BRA `(.L_x_10) ;  /* 0x0000000000249947 */ /* 0x000fea0003800000 */
[----:B------:R-:W-:-:S06]  /*1160*/  UISETP.NE.AND UP0, UPT, UR57, 0x4, UPT ;  /* 0x000000043900788c */ /* 0x000fcc000bf05270 */
[----:B------:R-:W-:-:S13]  /*1170*/  PLOP3.LUT P1, PT, PT, PT, UP0, 0x80, 0x0 ;  /* 0x000000000000781c */ /* 0x000fda0003f2f008 */
[----:B------:R-:W-:Y:S05]  /*1180*/  @P1 BRA `(.L_x_11) ;  /* 0x0000000000541947 */ /* 0x000fea0003800000 */
[----:B------:R-:W-:Y:S02]  /*1190*/  UIADD3 UR4, UR37, -0x1, URZ ;  /* 0xffffffff25047890 */ /* 0x000fe4000fffe03f */
[----:B------:R-:W-:Y:S02]  /*11a0*/  ULOP3.LUT UR37, UR37, 0x1, URZ, 0xc, !UPT ;  /* 0x0000000125257892 */ /* 0x000fe4000f8e0c3f */
[----:B------:R-:W-:-:S04]  /*11b0*/  ULOP3.LUT UR4, UR4, 0x2, URZ, 0xc0, !UPT ;  /* 0x0000000204047892 */ /* 0x000fc8000f8ec03f */
[----:B------:R-:W-:-:S04]  /*11c0*/  USHF.R.U32.HI UR4, URZ, 0x1, UR4 ;  /* 0x000000013f047899 */ /* 0x000fc80008011604 */
[----:B------:R-:W-:Y:S01]  /*11d0*/  ULOP3.LUT UR36, UR36, UR4, URZ, 0x3c, !UPT ;  /* 0x0000000424247292 */ /* 0x000fe2000f8e3c3f */
[----:B------:R-:W-:Y:S11]  /*11e0*/  BRA `(.L_x_11) ;  /* 0x00000000003c7947 */ /* 0x000ff60003800000 */
.L_x_10:
[----:B------:R-:W-:Y:S02]  /*11f0*/  ULOP3.LUT UP0, URZ, UR37, 0x2, URZ, 0xc0, !UPT ;  /* 0x00000002253f7892 */ /* 0x000fe4000f80c03f */
[----:B------:R-:W-:Y:S02]  /*1200*/  ULOP3.LUT UR37, UR37, 0x1, URZ, 0xc0, !UPT ;  /* 0x0000000125257892 */ /* 0x000fe4000f8ec03f */
[----:B------:R-:W-:-:S04]  /*1210*/  USEL UR4, URZ, 0x1, UP0 ;  /* 0x000000013f047887 */ /* 0x000fc80008000000 */
[----:B------:R-:W-:Y:S01]  /*1220*/  ULOP3.LUT UR36, UR36, UR4, URZ, 0x3c, !UPT ;  /* 0x0000000424247292 */ /* 0x000fe2000f8e3c3f */
[----:B------:R-:W-:Y:S11]  /*1230*/  BRA `(.L_x_11) ;  /* 0x0000000000287947 */ /* 0x000ff60003800000 */
.L_x_9:
[----:B------:R-:W-:Y:S02]  /*1240*/  UIADD3 UR4, UR37, 0x1, URZ ;  /* 0x0000000125047890 */ /* 0x000fe4000fffe03f */
[----:B------:R-:W-:Y:S02]  /*1250*/  ULOP3.LUT UR37, UR37, 0x1, URZ, 0xc, !UPT ;  /* 0x0000000125257892 */ /* 0x000fe4000f8e0c3f */
[----:B------:R-:W-:-:S04]  /*1260*/  UISETP.GT.U32.AND UP0, UPT, UR4, 0x1, UPT ;  /* 0x000000010400788c */ /* 0x000fc8000bf04070 */
[----:B------:R-:W-:-:S04]  /*1270*/  USEL UR4, URZ, 0x1, !UP0 ;  /* 0x000000013f047887 */ /* 0x000fc8000c000000 */
[----:B------:R-:W-:Y:S01]  /*1280*/  ULOP3.LUT UR36, UR36, UR4, URZ, 0x3c, !UPT ;  /* 0x0000000424247292 */ /* 0x000fe2000f8e3c3f */
[----:B------:R-:W-:Y:S11]  /*1290*/  BRA `(.L_x_11) ;  /* 0x0000000000107947 */ /* 0x000ff60003800000 */
.L_x_8:
[----:B------:R-:W-:Y:S02]  /*12a0*/  UISETP.GT.U32.AND UP0, UPT, UR37, 0x1, UPT ;  /* 0x000000012500788c */ /* 0x000fe4000bf04070 */
[----:B------:R-:W-:Y:S02]  /*12b0*/  ULOP3.LUT UR37, UR37, 0x1, URZ, 0xc0, !UPT ;  /* 0x0000000125257892 */ /* 0x000fe4000f8ec03f */
[----:B------:R-:W-:-:S04]  /*12c0*/  USEL UR4, URZ, 0x1, !UP0 ;  /* 0x000000013f047887 */ /* 0x000fc8000c000000 */
[----:B------:R-:W-:-:S12]  /*12d0*/  ULOP3.LUT UR36, UR36, UR4, URZ, 0x3c, !UPT ;  /* 0x0000000424247292 */ /* 0x000fd8000f8e3c3f */
.L_x_11:
[----:B------:R-:W-:Y:S05]  /*12e0*/  @!P0 BRA `(.L_x_12) ;  /* 0x00000000003c8947 */ /* 0x000fea0003800000 */
        /* <DEDUP_REMOVED lines=9> */
[----:B------:R-:W-:Y:S01]  /*1380*/  ULEA UR42, UR42, 0x3, 0x1 ;  /* 0x000000032a2a7891 */ /* 0x000fe2000f8e083f */
[----:B------:R-:W-:Y:S11]  /*1390*/  BRA `(.L_x_15) ;  /* 0x0000000000147947 */ /* 0x000ff60003800000 */
.L_x_14:
[----:B------:R-:W-:Y:S01]  /*13a0*/  ULEA UR42, UR42, 0x2, 0x1 ;  /* 0x000000022a2a7891 */ /* 0x000fe2000f8e083f */
[----:B------:R-:W-:Y:S11]  /*13b0*/  BRA `(.L_x_15) ;  /* 0x00000000000c7947 */ /* 0x000ff60003800000 */
.L_x_13:
[----:B------:R-:W-:Y:S01]  /*13c0*/  ULEA UR42, UR42, 0x1, 0x1 ;  /* 0x000000012a2a7891 */ /* 0x000fe2000f8e083f */
[----:B------:R-:W-:Y:S11]  /*13d0*/  BRA `(.L_x_15) ;  /* 0x0000000000047947 */ /* 0x000ff60003800000 */
.L_x_12:
[----:B------:R-:W-:-:S12]  /*13e0*/  USHF.L.U32 UR42, UR42, 0x1, URZ ;  /* 0x000000012a2a7899 */ /* 0x000fd8000800063f */
.L_x_15:
[----:B------:R-:W-:-:S06]  /*13f0*/  UISETP.NE.AND UP0, UPT, UR54, 0x3, UPT ;  /* 0x000000033600788c */ /* 0x000fcc000bf05270 */
[----:B------:R-:W-:-:S13]  /*1400*/  PLOP3.LUT P0, PT, PT, PT, UP0, 0x80, 0x0 ;  /* 0x000000000000781c */ /* 0x000fda0003f0f008 */
[----:B------:R-:W-:Y:S05]  /*1410*/  @!P0 BRA `(.L_x_16) ;  /* 0x0000000000048947 */ /* 0x000fea0003800000 */
[----:B------:R-:W-:Y:S01]  /*1420*/  BPT.TRAP 0x1 ;  /* 0x000000040000795c */ /* 0x000fe20000300000 */
.L_x_16:
[----:B------:R-:W-:Y:S01]  /*1430*/  ULEA UR4, UR37, UR45, 0x3 ;  /* 0x0000002d25047291 */ /* 0x000fe2000f8e183f */
[----:B------:R-:W-:Y:S01]  /*1440*/  MOV R0, UR36 ;  /* 0x0000002400007c02 */ /* 0x000fe20008000f00 */
[----:B------:R-:W-:-:S03]  /*1450*/  UISETP.NE.AND UP0, UPT, UR53, 0x3, UPT ;  /* 0x000000033500788c */ /* 0x000fc6000bf05270 */
[----:B------:R-:W-:-:S03]  /*1460*/  SHF.L.U32 R0, R0, 0x1f, RZ ;  /* 0x0000001f00007819 */ /* 0x000fc600000006ff */
[----:B------:R-:W-:Y:S01]  /*1470*/  PLOP3.LUT P0, PT, PT, PT, UP0, 0x80, 0x0 ;  /* 0x000000000000781c */ /* 0x000fe20003f0f008 */
[----:B------:R-:W1:Y:S02]  /*1480*/  SYNCS.PHASECHK.TRANS64.TRYWAIT P1, [UR4+0x19450], R0 ;  /* 0x01945000ff0075a7 */ /* 0x000e640008020144 */
[----:B-1----:R-:W-:Y:S10]  /*1490*/  @!P1 BRA `(.L_x_17) ;  /* 0x00000064000c9947 */ /* 0x002ff40003800000 */
.L_x_112:
[----:B------:R-:W-:Y:S05]  /*14a0*/  @!P0 BRA `(.L_x_18) ;  /* 0x0000000000048947 */ /* 0x000fea0003800000 */
[----:B------:R-:W-:Y:S01]  /*14b0*/  BPT.TRAP 0x1 ;  /* 0x000000040000795c */ /* 0x000fe20000300000 */
.L_x_18:
[----:B------:R-:W-:Y:S01]  /*14c0*/  ULEA UR30, UR58, UR45, 0x3 ;  /* 0x0000002d3a1e7291 */ /* 0x000fe2000f8e183f */
[----:B-1----:R-:W-:Y:S02]  /*14d0*/  SHF.L.U32 R0, R104, 0x1f, RZ ;  /* 0x0000001f68007819 */ /* 0x002fe400000006ff */
[----:B------:R-:W-:-:S06]  /*14e0*/  SHF.L.U32 R3, R108, 0x1f, RZ ;  /* 0x0000001f6c037819 */ /* 0x000fcc00000006ff */
[----:B------:R-:W1:Y:S02]  /*14f0*/  SYNCS.PHASECHK.TRANS64.TRYWAIT P1, [UR30+0x19400], R0 ;  /* 0x01940000ff0075a7 */ /* 0x000e64000802015e */
[----:B-1----:R-:W-:Y:S05]  /*1500*/  @!P1 BRA `(.L_x_19) ;  /* 0x0000006400089947 */ /* 0x002fea0003800000 */
.L_x_113:
[----:B------:R-:W2:Y:S02]  /*1510*/  SYNCS.PHASECHK.TRANS64.TRYWAIT P1, [UR51+-0x8], R3 ;  /* 0xfffff803ff0075a7 */ /* 0x000ea40008020173 */
[----:B--2---:R-:W-:Y:S05]  /*1520*/  @!P1 BRA `(.L_x_20) ;  /* 0x0000006400189947 */ /* 0x004fea0003800000 */
.L_x_114:
[----:B------:R-:W-:Y:S01]  /*1530*/  UIMAD UR26, UR58, 0x300, UR38 ;  /* 0x000003003a1a78a4 */ /* 0x000fe2000f8e0226 */
[----:B------:R-:W-:Y:S01]  /*1540*/  WARPGROUP.ARRIVE ;  /* 0x00000000000079c5 */ /* 0x000fe20000000000 */
[----:B------:R-:W-:Y:S01]  /*1550*/  UIMAD UR24, UR37, 0x300, UR39 ;  /* 0x00000300251878a4 */ /* 0x000fe2000f8e0227 */
[----:B------:R-:W-:Y:S01]  /*1560*/  UMOV UR27, 0x80000020 ;  /* 0x80000020001b7882 */ /* 0x000fe20000000000 */
[----:B------:R-:W-:Y:S01]  /*1570*/  UMOV UR25, 0x80000020 ;  /* 0x8000002000197882 */ /* 0x000fe20000000000 */
[----:B------:R-:W-:Y:S02]  /*1580*/  UIADD3 UR6, UR26, 0x2, URZ ;  /* 0x000000021a067890 */ /* 0x000fe4000fffe03f */
[----:B------:R-:W-:Y:S01]  /*1590*/  UIADD3 UR4, UR24, 0x2, URZ ;  /* 0x0000000218047890 */ /* 0x000fe2000fffe03f */
[----:B------:R-:W-:-:S03]  /*15a0*/  UMOV UR7, 0x80000020 ;  /* 0x8000002000077882 */ /* 0x000fc60000000000 */
[----:B------:R-:W-:Y:S01]  /*15b0*/  HGMMA.64x64x16.F32.BF16 R24, gdesc[UR24], RZ, !UPT, gsb0 ;  /* 0x00e00000181879f0 */ /* 0x000fe2000c0018ff */
[----:B------:R-:W-:Y:S01]  /*15c0*/  UMOV UR5, 0x80000020 ;  /* 0x8000002000057882 */ /* 0x000fe20000000000 */
[----:B------:R-:W-:Y:S02]  /*15d0*/  UIADD3 UR10, UR26, 0x100, URZ ;  /* 0x000001001a0a7890 */ /* 0x000fe4000fffe03f */
[----:B------:R-:W-:Y:S01]  /*15e0*/  UIADD3 UR8, UR24, 0x100, URZ ;  /* 0x0000010018087890 */ /* 0x000fe2000fffe03f */
[----:B------:R-:W-:Y:S01]  /*15f0*/  UMOV UR11, 0x80000020 ;  /* 0x80000020000b7882 */ /* 0x000fe20000000000 */
[----:B------:R-:W-:Y:S01]  /*1600*/  UMOV UR9, 0x80000020 ;  /* 0x8000002000097882 */ /* 0x000fe20000000000 */
[----:B------:R-:W-:Y:S02]  /*1610*/  UIADD3 UR14, UR26, 0x102, URZ ;  /* 0x000001021a0e7890 */ /* 0x000fe4000fffe03f */
[----:B------:R-:W-:Y:S01]  /*1620*/  UIADD3 UR12, UR24, 0x102, URZ ;  /* 0x00000102180c7890 */ /* 0x000fe2000fffe03f */
[----:B------:R-:W-:Y:S01]  /*1630*/  UMOV UR15, 0x80000020 ;  /* 0x80000020000f7882 */ /* 0x000fe20000000000 */
[----:B------:R-:W-:Y:S01]  /*1640*/  UMOV UR13, 0x80000020 ;  /* 0x80000020000d7882 */ /* 0x000fe20000000000 */
[----:B------:R-:W-:-:S02]  /*1650*/  UIADD3 UR18, UR26, 0x200, URZ ;  /* 0x000002001a127890 */ /* 0x000fc4000fffe03f */
[----:B------:R-:W-:Y:S01]  /*1660*/  UIADD3 UR16, UR24, 0x200, URZ ;  /* 0x0000020018107890 */ /* 0x000fe2000fffe03f */
[----:B------:R-:W-:Y:S01]  /*1670*/  UMOV UR19, 0x80000020 ;  /* 0x8000002000137882 */ /* 0x000fe20000000000 */
[----:B------:R-:W-:Y:S01]  /*1680*/  UMOV UR17, 0x80000020 ;  /* 0x8000002000117882 */ /* 0x000fe20000000000 */
[----:B------:R-:W-:Y:S02]  /*1690*/  UIADD3 UR22, UR26, 0x202, URZ ;  /* 0x000002021a167890 */ /* 0x000fe4000fffe03f */
[----:B------:R-:W-:Y:S01]  /*16a0*/  UIADD3 UR20, UR24, 0x202, URZ ;  /* 0x0000020218147890 */ /* 0x000fe2000fffe03f */
[----:B------:R-:W-:Y:S01]  /*16b0*/  UMOV UR23, 0x80000020 ;  /* 0x8000002000177882 */ /* 0x000fe20000000000 */
[----:B------:R-:W-:Y:S01]  /*16c0*/  UMOV UR21, 0x80000020 ;  /* 0x8000002000157882 */ /* 0x000fe20000000000 */
[----:B------:R-:W-:-:S04]  /*16d0*/  UIADD3 UR29, UR58, 0x1, URZ ;  /* 0x000000013a1d7890 */ /* 0x000fc8000fffe03f */
[----:B------:R-:W-:-:S04]  /*16e0*/  UISETP.NE.AND UP0, UPT, UR29, 0x5, UPT ;  /* 0x000000051d00788c */ /* 0x000fc8000bf05270 */
[----:B------:R-:W-:Y:S01]  /*16f0*/  USEL UR29, UR29, URZ, UP0 ;  /* 0x0000003f1d1d7287 */ /* 0x000fe20008000000 */
[----:B------:R-:W-:Y:S02]  /*1700*/  WARPGROUP.DEPBAR.LE gsb0, 0x0 ;  /* 0x00008000000079c5 */ /* 0x000fe40000010000 */
[----:B------:R-:W-:-:S06]  /*1710*/  WARPGROUP.ARRIVE ;  /* 0x00000000000079c5 */ /* 0x000fcc0000000000 */
[----:B------:R-:W-:Y:S01]  /*1720*/  HGMMA.64x64x16.F32.BF16 R24, gdesc[UR4], R24, gsb0 ;  /* 0x00e00000041879f0 */ /* 0x000fe20008001818 */
[----:B------:R-:W-:Y:S02]  /*1730*/  ULDC UR6, c[0x0][0x604] ;  /* 0x0001810000067ab9 */ /* 0x000fe40000000800 */
[----:B------:R-:W-:Y:S02]  /*1740*/  WARPGROUP.DEPBAR.LE gsb0, 0x0 ;  /* 0x00008000000079c5 */ /* 0x000fe40000010000 */
[----:B------:R-:W-:-:S06]  /*1750*/  WARPGROUP.ARRIVE ;  /* 0x00000000000079c5 */ /* 0x000fcc0000000000 */
[----:B------:R-:W-:Y:S03]  /*1760*/  HGMMA.64x64x16.F32.BF16 R24, gdesc[UR8], R24, gsb0 ;  /* 0x00e00000081879f0 */ /* 0x000fe60008001818 */
        /* <DEDUP_REMOVED lines=10> */
[----:B-1----:R-:W-:-:S04]  /*1810*/  FMNMX R3, R24, R25, !PT ;  /* 0x0000001918037209 */ /* 0x002fc80007800000 */
[----:B------:R-:W-:-:S04]  /*1820*/  FMNMX R0, R28, R3, !PT ;  /* 0x000000031c007209 */ /* 0x000fc80007800000 */
        /* <DEDUP_REMOVED lines=11> */
[----:B------:R-:W-:Y:S02]  /*18e0*/  FMNMX R0, R52, R3, !PT ;  /* 0x0000000334007209 */ /* 0x000fe40007800000 */
[----:B------:R-:W-:Y:S02]  /*18f0*/  FMNMX R3, R26, R27, !PT ;  /* 0x0000001b1a037209 */ /* 0x000fe40007800000 */
[----:B------:R-:W-:-:S05]  /*1900*/  FMNMX R5, R53, R0, !PT ;  /* 0x0000000035057209 */ /* 0x000fca0007800000 */
[----:B------:R-:W1:Y:S02]  /*1910*/  SHFL.BFLY PT, R0, R5, 0x1, 0x1f ;  /* 0x0c201f0005007f89 */ /* 0x000e6400000e0000 */
[----:B-1----:R-:W-:Y:S02]  /*1920*/  FMNMX R6, R5, R0, !PT ;  /* 0x0000000005067209 */ /* 0x002fe40007800000 */
[----:B------:R-:W-:-:S03]  /*1930*/  FMNMX R0, R30, R3, !PT ;  /* 0x000000031e007209 */ /* 0x000fc60007800000 */
[----:B------:R-:W1:Y:S01]  /*1940*/  SHFL.BFLY PT, R7, R6, 0x2, 0x1f ;  /* 0x0c401f0006077f89 */ /* 0x000e6200000e0000 */
[----:B------:R-:W-:-:S04]  /*1950*/  FMNMX R3, R31, R0, !PT ;  /* 0x000000001f037209 */ /* 0x000fc80007800000 */
[----:B------:R-:W-:-:S04]  /*1960*/  FMNMX R0, R34, R3, !PT ;  /* 0x0000000322007209 */ /* 0x000fc80007800000 */
[----:B------:R-:W-:-:S04]  /*1970*/  FMNMX R3, R35, R0, !PT ;  /* 0x0000000023037209 */ /* 0x000fc80007800000 */
[----:B------:R-:W-:-:S04]  /*1980*/  FMNMX R0, R38, R3, !PT ;  /* 0x0000000326007209 */ /* 0x000fc80007800000 */
[----:B------:R-:W-:-:S04]  /*1990*/  FMNMX R3, R39, R0, !PT ;  /* 0x0000000027037209 */ /* 0x000fc80007800000 */
[----:B------:R-:W-:Y:S02]  /*19a0*/  FMNMX R0, R42, R3, !PT ;  /* 0x000000032a007209 */ /* 0x000fe40007800000 */
[----:B-1----:R-:W-:Y:S02]  /*19b0*/  FMNMX R4, R6, R7, !PT ;  /* 0x0000000706047209 */ /* 0x002fe40007800000 */
[----:B------:R-:W-:Y:S02]  /*19c0*/  FMNMX R3, R43, R0, !PT ;  /* 0x000000002b037209 */ /* 0x000fe40007800000 */
[----:B------:R-:W-:Y:S02]  /*19d0*/  FSETP.NEU.AND P1, PT, R4, -INF , PT ;  /* 0xff8000000400780b */ /* 0x000fe40003f2d000 */
[----:B------:R-:W-:Y:S02]  /*19e0*/  FMNMX R0, R46, R3, !PT ;  /* 0x000000032e007209 */ /* 0x000fe40007800000 */
[----:B------:R-:W-:-:S02]  /*19f0*/  FSEL R5, R4, RZ, P1 ;  /* 0x000000ff04057208 */ /* 0x000fc40000800000 */
[----:B------:R-:W-:-:S03]  /*1a00*/  FMNMX R3, R47, R0, !PT ;  /* 0x000000002f037209 */ /* 0x000fc60007800000 */
[----:B------:R-:W-:Y:S01]  /*1a10*/  FMUL R6, R5, UR6 ;  /* 0x0000000605067c20 */ /* 0x000fe20008400000 */
[----:B------:R-:W-:-:S03]  /*1a20*/  FMNMX R0, R50, R3, !PT ;  /* 0x0000000332007209 */ /* 0x000fc60007800000 */
[--C-:B------:R-:W-:Y:S01]  /*1a30*/  FFMA R25, R25, UR6, -R6.reuse ;  /* 0x0000000619197c23 */ /* 0x100fe20008000806 */
[--C-:B------:R-:W-:Y:S01]  /*1a40*/  FFMA R24, R24, UR6, -R6.reuse ;  /* 0x0000000618187c23 */ /* 0x100fe20008000806 */
[----:B------:R-:W-:Y:S01]  /*1a50*/  FMNMX R3, R51, R0, !PT ;  /* 0x0000000033037209 */ /* 0x000fe20007800000 */
[--C-:B------:R-:W-:Y:S01]  /*1a60*/  FFMA R36, R36, UR6, -R6.reuse ;  /* 0x0000000624247c23 */ /* 0x100fe20008000806 */
[--C-:B------:R-:W-:Y:S01]  /*1a70*/  FFMA R29, R29, UR6, -R6.reuse ;  /* 0x000000061d1d7c23 */ /* 0x100fe20008000806 */
[----:B------:R-:W-:Y:S01]  /*1a80*/  FSETP.GEU.AND P6, PT, R25, -126, PT ;  /* 0xc2fc00001900780b */ /* 0x000fe20003fce000 */
[--C-:B------:R-:W-:Y:S01]  /*1a90*/  FFMA R37, R37, UR6, -R6.reuse ;  /* 0x0000000625257c23 */ /* 0x100fe20008000806 */
[----:B------:R-:W-:Y:S01]  /*1aa0*/  FSETP.GEU.AND P5, PT, R24, -126, PT ;  /* 0xc2fc00001800780b */ /* 0x000fe20003fae000 */
[--C-:B------:R-:W-:Y:S01]  /*1ab0*/  FFMA R28, R28, UR6, -R6.reuse ;  /* 0x000000061c1c7c23 */ /* 0x100fe20008000806 */
[----:B------:R-:W-:Y:S01]  /*1ac0*/  FMNMX R0, R54, R3, !PT ;  /* 0x0000000336007209 */ /* 0x000fe20007800000 */
[--C-:B------:R-:W-:Y:S01]  /*1ad0*/  FFMA R32, R32, UR6, -R6.reuse ;  /* 0x0000000620207c23 */ /* 0x100fe20008000806 */
[--C-:B------:R-:W-:Y:S01]  /*1ae0*/  FFMA R33, R33, UR6, -R6.reuse ;  /* 0x0000000621217c23 */ /* 0x100fe20008000806 */
[----:B------:R-:W-:Y:S01]  /*1af0*/  FSETP.GEU.AND P2, PT, R29, -126, PT ;  /* 0xc2fc00001d00780b */ /* 0x000fe20003f4e000 */
[--C-:B------:R-:W-:Y:S01]  /*1b00*/  FFMA R40, R40, UR6, -R6.reuse ;  /* 0x0000000628287c23 */ /* 0x100fe20008000806 */
[----:B------:R-:W-:Y:S01]  /*1b10*/  FMNMX R0, R55, R0, !PT ;  /* 0x0000000037007209 */ /* 0x000fe20007800000 */
[--C-:B------:R-:W-:Y:S01]  /*1b20*/  FFMA R41, R41, UR6, -R6.reuse ;  /* 0x0000000629297c23 */ /* 0x100fe20008000806 */
[----:B------:R-:W-:Y:S01]  /*1b30*/  FSETP.GEU.AND P3, PT, R28, -126, PT ;  /* 0xc2fc00001c00780b */ /* 0x000fe20003f6e000 */
[--C-:B------:R-:W-:Y:S01]  /*1b40*/  FFMA R44, R44, UR6, -R6.reuse ;  /* 0x000000062c2c7c23 */ /* 0x100fe20008000806 */
[----:B------:R-:W-:Y:S01]  /*1b50*/  @!P6 FMUL R25, R25, 0.5 ;  /* 0x3f0000001919e820 */ /* 0x000fe20000400000 */
[----:B------:R-:W1:Y:S01]  /*1b60*/  SHFL.BFLY PT, R3, R0, 0x1, 0x1f ;  /* 0x0c201f0000037f89 */ /* 0x000e6200000e0000 */
[----:B------:R-:W-:Y:S01]  /*1b70*/  @!P5 FMUL R24, R24, 0.5 ;  /* 0x3f0000001818d820 */ /* 0x000fe20000400000 */
[----:B------:R-:W-:Y:S01]  /*1b80*/  FSETP.GEU.AND P1, PT, R32, -126, PT ;  /* 0xc2fc00002000780b */ /* 0x000fe20003f2e000 */
[--C-:B------:R-:W-:Y:S01]  /*1b90*/  FFMA R48, R48, UR6, -R6.reuse ;  /* 0x0000000630307c23 */ /* 0x100fe20008000806 */
[----:B------:R-:W-:Y:S01]  /*1ba0*/  FSETP.GEU.AND P4, PT, R33, -126, PT ;  /* 0xc2fc00002100780b */ /* 0x000fe20003f8e000 */
[----:B------:R-:W2:Y:S01]  /*1bb0*/  MUFU.EX2 R72, R24 ;  /* 0x0000001800487308 */ /* 0x000ea20000000800 */
[----:B------:R-:W-:Y:S01]  /*1bc0*/  @!P2 FMUL R29, R29, 0.5 ;  /* 0x3f0000001d1da820 */ /* 0x000fe20000400000 */
[--C-:B------:R-:W-:Y:S01]  /*1bd0*/  FFMA R45, R45, UR6, -R6.reuse ;  /* 0x000000062d2d7c23 */ /* 0x100fe20008000806 */
[--C-:B------:R-:W-:Y:S01]  /*1be0*/  FFMA R49, R49, UR6, -R6.reuse ;  /* 0x0000000631317c23 */ /* 0x100fe20008000806 */
[--C-:B------:R-:W-:Y:S01]  /*1bf0*/  FFMA R52, R52, UR6, -R6.reuse ;  /* 0x0000000634347c23 */ /* 0x100fe20008000806 */
[----:B------:R-:W-:Y:S01]  /*1c00*/  @!P3 FMUL R28, R28, 0.5 ;  /* 0x3f0000001c1cb820 */ /* 0x000fe20000400000 */
[----:B------:R-:W-:-:S02]  /*1c10*/  FFMA R6, R53, UR6, -R6 ;  /* 0x0000000635067c23 */ /* 0x000fc40008000806 */
[----:B------:R-:W3:Y:S02]  /*1c20*/  MUFU.EX2 R25, R25 ;  /* 0x0000001900197308 */ /* 0x000ee40000000800 */
[----:B------:R-:W-:Y:S02]  /*1c30*/  @!P1 FMUL R32, R32, 0.5 ;  /* 0x3f00000020209820 */ /* 0x000fe40000400000 */
[----:B------:R-:W-:-:S04]  /*1c40*/  @!P4 FMUL R33, R33, 0.5 ;  /* 0x3f0000002121c820 */ /* 0x000fc80000400000 */
[----:B------:R-:W4:Y:S01]  /*1c50*/  MUFU.EX2 R74, R28 ;  /* 0x0000001c004a7308 */ /* 0x000f220000000800 */
[----:B--2---:R-:W-:Y:S01]  /*1c60*/  @!P5 FMUL R72, R72, R72 ;  /* 0x000000484848d220 */ /* 0x004fe20000400000 */
[----:B------:R-:W-:Y:S02]  /*1c70*/  FSETP.GEU.AND P5, PT, R36, -126, PT ;  /* 0xc2fc00002400780b */ /* 0x000fe40003fae000 */
[----:B-1----:R-:W-:-:S04]  /*1c80*/  FMNMX R3, R0, R3, !PT ;  /* 0x0000000300037209 */ /* 0x002fc80007800000 */
[----:B------:R-:W1:Y:S01]  /*1c90*/  MUFU.EX2 R29, R29 ;  /* 0x0000001d001d7308 */ /* 0x000e620000000800 */
[----:B---3--:R-:W-:Y:S01]  /*1ca0*/  @!P6 FMUL R25, R25, R25 ;  /* 0x000000191919e220 */ /* 0x008fe20000400000 */
[----:B------:R-:W-:Y:S01]  /*1cb0*/  FSETP.GEU.AND P6, PT, R37, -126, PT ;  /* 0xc2fc00002500780b */ /* 0x000fe20003fce000 */
[----:B------:R-:W2:Y:S04]  /*1cc0*/  SHFL.BFLY PT, R0, R3, 0x2, 0x1f ;  /* 0x0c401f0003007f89 */ /* 0x000ea800000e0000 */
[----:B------:R-:W-:Y:S01]  /*1cd0*/  @!P5 FMUL R36, R36, 0.5 ;  /* 0x3f0000002424d820 */ /* 0x000fe20000400000 */
[----:B------:R-:W3:Y:S01]  /*1ce0*/  MUFU.EX2 R76, R32 ;  /* 0x00000020004c7308 */ /* 0x000ee20000000800 */
[----:B----4-:R-:W-:Y:S01]  /*1cf0*/  @!P3 FMUL R74, R74, R74 ;  /* 0x0000004a4a4ab220 */ /* 0x010fe20000400000 */
[----:B------:R-:W-:-:S05]  /*1d00*/  FSETP.GEU.AND P3, PT, R40, -126, PT ;  /* 0xc2fc00002800780b */ /* 0x000fca0003f6e000 */
[----:B------:R-:W-:Y:S01]  /*1d10*/  @!P6 FMUL R37, R37, 0.5 ;  /* 0x3f0000002525e820 */ /* 0x000fe20000400000 */
[----:B------:R-:W4:Y:S01]  /*1d20*/  MUFU.EX2 R78, R36 ;  /* 0x00000024004e7308 */ /* 0x000f220000000800 */
[----:B-1----:R-:W-:Y:S01]  /*1d30*/  @!P2 FMUL R29, R29, R29 ;  /* 0x0000001d1d1da220 */ /* 0x002fe20000400000 */
[----:B------:R-:W-:-:S05]  /*1d40*/  FSETP.GEU.AND P2, PT, R41, -126, PT ;  /* 0xc2fc00002900780b */ /* 0x000fca0003f4e000 */
[----:B------:R-:W-:Y:S01]  /*1d50*/  @!P3 FMUL R40, R40, 0.5 ;  /* 0x3f0000002828b820 */ /* 0x000fe20000400000 */
[----:B------:R-:W1:Y:S01]  /*1d60*/  MUFU.EX2 R37, R37 ;  /* 0x0000002500257308 */ /* 0x000e620000000800 */
[----:B---3--:R-:W-:Y:S01]  /*1d70*/  @!P1 FMUL R76, R76, R76 ;  /* 0x0000004c4c4c9220 */ /* 0x008fe20000400000 */
[----:B------:R-:W-:Y:S02]  /*1d80*/  FSETP.GEU.AND P1, PT, R44, -126, PT ;  /* 0xc2fc00002c00780b */ /* 0x000fe40003f2e000 */
[----:B--2---:R-:W-:-:S03]  /*1d90*/  FMNMX R5, R3, R0, !PT ;  /* 0x0000000003057209 */ /* 0x004fc60007800000 */
[----:B------:R-:W-:Y:S01]  /*1da0*/  @!P2 FMUL R41, R41, 0.5 ;  /* 0x3f0000002929a820 */ /* 0x000fe20000400000 */
[----:B------:R-:W2:Y:S01]  /*1db0*/  MUFU.EX2 R33, R33 ;  /* 0x0000002100217308 */ /* 0x000ea20000000800 */
[----:B----4-:R-:W-:Y:S01]  /*1dc0*/  @!P5 FMUL R78, R78, R78 ;  /* 0x0000004e4e4ed220 */ /* 0x010fe20000400000 */
[----:B------:R-:W-:-:S04]  /*1dd0*/  FSETP.NEU.AND P5, PT, R5, -INF , PT ;  /* 0xff8000000500780b */ /* 0x000fc80003fad000 */
[----:B------:R-:W-:Y:S01]  /*1de0*/  FSEL R0, R5, RZ, P5 ;  /* 0x000000ff05007208 */ /* 0x000fe20002800000 */
[----:B------:R-:W-:Y:S01]  /*1df0*/  @!P1 FMUL R44, R44, 0.5 ;  /* 0x3f0000002c2c9820 */ /* 0x000fe20000400000 */
[----:B------:R-:W-:Y:S01]  /*1e00*/  FSETP.GEU.AND P5, PT, R49, -126, PT ;  /* 0xc2fc00003100780b */ /* 0x000fe20003fae000 */
[----:B-1----:R-:W-:Y:S01]  /*1e10*/  @!P6 FMUL R37, R37, R37 ;  /* 0x000000252525e220 */ /* 0x002fe20000400000 */
[----:B------:R-:W-:Y:S01]  /*1e20*/  FSETP.GEU.AND P6, PT, R48, -126, PT ;  /* 0xc2fc00003000780b */ /* 0x000fe20003fce000 */
[----:B------:R-:W1:Y:S01]  /*1e30*/  MUFU.EX2 R7, R40 ;  /* 0x0000002800077308 */ /* 0x000e620000000800 */
[----:B------:R-:W-:-:S04]  /*1e40*/  FMUL R0, R0, UR6 ;  /* 0x0000000600007c20 */ /* 0x000fc80008400000 */
[--C-:B------:R-:W-:Y:S01]  /*1e50*/  FFMA R26, R26, UR6, -R0.reuse ;  /* 0x000000061a1a7c23 */ /* 0x100fe20008000800 */
[----:B--2---:R-:W-:Y:S01]  /*1e60*/  @!P4 FMUL R33, R33, R33 ;  /* 0x000000212121c220 */ /* 0x004fe20000400000 */
[----:B------:R-:W-:Y:S01]  /*1e70*/  FSETP.GEU.AND P4, PT, R45, -126, PT ;  /* 0xc2fc00002d00780b */ /* 0x000fe20003f8e000 */
[----:B------:R-:W2:Y:S01]  /*1e80*/  MUFU.EX2 R80, R41 ;  /* 0x0000002900507308 */ /* 0x000ea20000000800 */
[--C-:B------:R-:W-:Y:S01]  /*1e90*/  FFMA R30, R30, UR6, -R0.reuse ;  /* 0x000000061e1e7c23 */ /* 0x100fe20008000800 */
[----:B------:R-:W-:Y:S01]  /*1ea0*/  @!P5 FMUL R49, R49, 0.5 ;  /* 0x3f0000003131d820 */ /* 0x000fe20000400000 */
[--C-:B------:R-:W-:Y:S01]  /*1eb0*/  FFMA R27, R27, UR6, -R0.reuse ;  /* 0x000000061b1b7c23 */ /* 0x100fe20008000800 */
[----:B------:R-:W-:Y:S01]  /*1ec0*/  @!P6 FMUL R48, R48, 0.5 ;  /* 0x3f0000003030e820 */ /* 0x000fe20000400000 */
[--C-:B------:R-:W-:Y:S01]  /*1ed0*/  FFMA R31, R31, UR6, -R0.reuse ;  /* 0x000000061f1f7c23 */ /* 0x100fe20008000800 */
[--C-:B------:R-:W-:Y:S01]  /*1ee0*/  FFMA R34, R34, UR6, -R0.reuse ;  /* 0x0000000622227c23 */ /* 0x100fe20008000800 */
[--C-:B------:R-:W-:Y:S01]  /*1ef0*/  FFMA R38, R38, UR6, -R0.reuse ;  /* 0x0000000626267c23 */ /* 0x100fe20008000800 */
[----:B------:R-:W3:Y:S01]  /*1f00*/  MUFU.EX2 R9, R44 ;  /* 0x0000002c00097308 */ /* 0x000ee20000000800 */
[----:B-1----:R-:W-:Y:S01]  /*1f10*/  @!P3 FMUL R7, R7, R7 ;  /* 0x000000070707b220 */ /* 0x002fe20000400000 */
[----:B------:R-:W-:Y:S01]  /*1f20*/  FSETP.GEU.AND P3, PT, R52, -126, PT ;  /* 0xc2fc00003400780b */ /* 0x000fe20003f6e000 */
[--C-:B------:R-:W-:Y:S01]  /*1f30*/  FFMA R42, R42, UR6, -R0.reuse ;  /* 0x000000062a2a7c23 */ /* 0x100fe20008000800 */
[----:B------:R-:W-:Y:S01]  /*1f40*/  @!P4 FMUL R45, R45, 0.5 ;  /* 0x3f0000002d2dc820 */ /* 0x000fe20000400000 */
[--C-:B------:R-:W-:Y:S01]  /*1f50*/  FFMA R35, R35, UR6, -R0.reuse ;  /* 0x0000000623237c23 */ /* 0x100fe20008000800 */
[--C-:B------:R-:W-:Y:S01]  /*1f60*/  FFMA R39, R39, UR6, -R0.reuse ;  /* 0x0000000627277c23 */ /* 0x100fe20008000800 */
[--C-:B------:R-:W-:Y:S01]  /*1f70*/  FFMA R43, R43, UR6, -R0.reuse ;  /* 0x000000062b2b7c23 */ /* 0x100fe20008000800 */
[----:B------:R-:W1:Y:S01]  /*1f80*/  MUFU.EX2 R11, R48 ;  /* 0x00000030000b7308 */ /* 0x000e620000000800 */
[----:B--2---:R-:W-:Y:S01]  /*1f90*/  @!P2 FMUL R80, R80, R80 ;  /* 0x000000505050a220 */ /* 0x004fe20000400000 */
[----:B------:R-:W-:Y:S01]  /*1fa0*/  FSETP.GEU.AND P2, PT, R6, -126, PT ;  /* 0xc2fc00000600780b */ /* 0x000fe20003f4e000 */
[--C-:B------:R-:W-:Y:S01]  /*1fb0*/  FFMA R46, R46, UR6, -R0.reuse ;  /* 0x000000062e2e7c23 */ /* 0x100fe20008000800 */
[--C-:B------:R-:W-:Y:S01]  /*1fc0*/  FFMA R50, R50, UR6, -R0.reuse ;  /* 0x0000000632327c23 */ /* 0x100fe20008000800 */
[--C-:B------:R-:W-:Y:S01]  /*1fd0*/  FFMA R47, R47, UR6, -R0.reuse ;  /* 0x000000062f2f7c23 */ /* 0x100fe20008000800 */
[--C-:B------:R-:W-:Y:S01]  /*1fe0*/  FFMA R51, R51, UR6, -R0.reuse ;  /* 0x0000000633337c23 */ /* 0x100fe20008000800 */
[----:B------:R-:W-:Y:S01]  /*1ff0*/  @!P3 FMUL R52, R52, 0.5 ;  /* 0x3f0000003434b820 */ /* 0x000fe20000400000 */
[----:B------:R-:W2:Y:S01]  /*2000*/  MUFU.EX2 R82, R45 ;  /* 0x0000002d00527308 */ /* 0x000ea20000000800 */
[----:B---3--:R-:W-:Y:S01]  /*2010*/  @!P1 FMUL R9, R9, R9 ;  /* 0x0000000909099220 */ /* 0x008fe20000400000 */
[----:B------:R-:W-:Y:S01]  /*2020*/  FSETP.GEU.AND P1, PT, R26, -126, PT ;  /* 0xc2fc00001a00780b */ /* 0x000fe20003f2e000 */
[--C-:B------:R-:W-:Y:S01]  /*2030*/  FFMA R54, R54, UR6, -R0.reuse ;  /* 0x0000000636367c23 */ /* 0x100fe20008000800 */
[----:B------:R-:W-:Y:S01]  /*2040*/  FFMA R0, R55, UR6, -R0 ;  /* 0x0000000637007c23 */ /* 0x000fe20008000800 */
[----:B------:R-:W-:Y:S01]  /*2050*/  FADD R3, R72, R7 ;  /* 0x0000000748037221 */ /* 0x000fe20000000000 */
[----:B------:R-:W-:Y:S01]  /*2060*/  FADD R20, R74, R9 ;  /* 0x000000094a147221 */ /* 0x000fe20000000000 */
[----:B------:R-:W-:Y:S01]  /*2070*/  @!P2 FMUL R6, R6, 0.5 ;  /* 0x3f0000000606a820 */ /* 0x000fe20000400000 */
[----:B------:R-:W3:Y:S01]  /*2080*/  MUFU.EX2 R84, R49 ;  /* 0x0000003100547308 */ /* 0x000ee20000000800 */
[----:B-1----:R-:W-:Y:S01]  /*2090*/  @!P6 FMUL R11, R11, R11 ;  /* 0x0000000b0b0be220 */ /* 0x002fe20000400000 */
[----:B------:R-:W-:Y:S01]  /*20a0*/  FSETP.GEU.AND P6, PT, R30, -126, PT ;  /* 0xc2fc00001e00780b */ /* 0x000fe20003fce000 */
[C---:B------:R-:W-:Y:S01]  /*20b0*/  FADD R15, R25.reuse, R80 ;  /* 0x00000050190f7221 */ /* 0x040fe20000000000 */
[----:B------:R-:W-:Y:S01]  /*20c0*/  USEL UR6, URZ, 0x1, UP0 ;  /* 0x000000013f067887 */ /* 0x000fe20008000000 */
[----:B------:R-:W-:Y:S01]  /*20d0*/  FADD R24, R76, R11 ;  /* 0x0000000b4c187221 */ /* 0x000fe20000000000 */
[----:B------:R-:W-:Y:S01]  /*20e0*/  F2FP.BF16.F32.PACK_AB R72, R25, R72 ;  /* 0x000000481948723e */ /* 0x000fe200000010ff */
[----:B------:R-:W-:Y:S01]  /*20f0*/  @!P1 FMUL R26, R26, 0.5 ;  /* 0x3f0000001a1a9820 */ /* 0x000fe20000400000 */
[----:B------:R-:W1:Y:S01]  /*2100*/  MUFU.EX2 R13, R52 ;  /* 0x00000034000d7308 */ /* 0x000e620000000800 */
[----:B--2---:R-:W-:Y:S01]  /*2110*/  @!P4 FMUL R82, R82, R82 ;  /* 0x000000525252c220 */ /* 0x004fe20000400000 */
[----:B------:R-:W-:Y:S01]  /*2120*/  FSETP.GEU.AND P4, PT, R27, -126, PT ;  /* 0xc2fc00001b00780b */ /* 0x000fe20003f8e000 */
[----:B------:R-:W-:Y:S01]  /*2130*/  FADD R3, R3, R24 ;  /* 0x0000001803037221 */ /* 0x000fe20000000000 */
[----:B------:R-:W-:Y:S01]  /*2140*/  LOP3.LUT R104, R104, UR6, RZ, 0x3c, !PT ;  /* 0x0000000668687c12 */ /* 0x000fe2000f8e3cff */
[C---:B------:R-:W-:Y:S01]  /*2150*/  FADD R21, R29.reuse, R82 ;  /* 0x000000521d157221 */ /* 0x040fe20000000000 */
[----:B------:R-:W-:Y:S01]  /*2160*/  F2FP.BF16.F32.PACK_AB R74, R29, R74 ;  /* 0x0000004a1d4a723e */ /* 0x000fe200000010ff */
[----:B------:R-:W-:Y:S01]  /*2170*/  @!P6 FMUL R30, R30, 0.5 ;  /* 0x3f0000001e1ee820 */ /* 0x000fe20000400000 */
[----:B------:R2:W4:Y:S01]  /*2180*/  MUFU.EX2 R73, R26 ;  /* 0x0000001a00497308 */ /* 0x0005220000000800 */
[----:B---3--:R-:W-:Y:S01]  /*2190*/  @!P5 FMUL R84, R84, R84 ;  /* 0x000000545454d220 */ /* 0x008fe20000400000 */
[----:B------:R-:W-:-:S02]  /*21a0*/  FSETP.GEU.AND P5, PT, R31, -126, PT ;  /* 0xc2fc00001f00780b */ /* 0x000fc40003fae000 */
[----:B------:R-:W-:Y:S02]  /*21b0*/  F2FP.BF16.F32.PACK_AB R76, R33, R76 ;  /* 0x0000004c214c723e */ /* 0x000fe400000010ff */
[----:B------:R-:W-:Y:S01]  /*21c0*/  F2FP.BF16.F32.PACK_AB R80, R80, R7 ;  /* 0x000000075050723e */ /* 0x000fe200000010ff */
[----:B------:R-:W-:Y:S01]  /*21d0*/  @!P4 FMUL R27, R27, 0.5 ;  /* 0x3f0000001b1bc820 */ /* 0x000fe20000400000 */
[----:B------:R-:W3:Y:S01]  /*21e0*/  MUFU.EX2 R75, R30 ;  /* 0x0000001e004b7308 */ /* 0x000ee20000000800 */
[----:B-1----:R-:W-:Y:S01]  /*21f0*/  @!P3 FMUL R13, R13, R13 ;  /* 0x0000000d0d0db220 */ /* 0x002fe20000400000 */
[----:B------:R-:W-:Y:S01]  /*2200*/  FSETP.GEU.AND P3, PT, R34, -126, PT ;  /* 0xc2fc00002200780b */ /* 0x000fe20003f6e000 */
[----:B--2---:R-:W-:Y:S01]  /*2210*/  FADD R26, R33, R84 ;  /* 0x00000054211a7221 */ /* 0x004fe20000000000 */
[----:B------:R-:W-:Y:S02]  /*2220*/  F2FP.BF16.F32.PACK_AB R82, R82, R9 ;  /* 0x000000095252723e */ /* 0x000fe400000010ff */
[----:B------:R-:W-:Y:S01]  /*2230*/  F2FP.BF16.F32.PACK_AB R84, R84, R11 ;  /* 0x0000000b5454723e */ /* 0x000fe200000010ff */
[----:B------:R-:W-:Y:S01]  /*2240*/  @!P5 FMUL R31, R31, 0.5 ;  /* 0x3f0000001f1fd820 */ /* 0x000fe20000400000 */
[----:B------:R-:W1:Y:S01]  /*2250*/  MUFU.EX2 R86, R6 ;  /* 0x0000000600567308 */ /* 0x000e620000000800 */
[----:B----4-:R-:W-:Y:S01]  /*2260*/  @!P1 FMUL R73, R73, R73 ;  /* 0x0000004949499220 */ /* 0x010fe20000400000 */
[----:B------:R-:W-:Y:S01]  /*2270*/  FSETP.GEU.AND P1, PT, R38, -126, PT ;  /* 0xc2fc00002600780b */ /* 0x000fe20003f2e000 */
[----:B------:R-:W-:-:S04]  /*2280*/  FADD R15, R15, R26 ;  /* 0x0000001a0f0f7221 */ /* 0x000fc80000000000 */
[----:B------:R-:W-:Y:S01]  /*2290*/  @!P3 FMUL R34, R34, 0.5 ;  /* 0x3f0000002222b820 */ /* 0x000fe20000400000 */
[----:B------:R2:W4:Y:S01]  /*22a0*/  MUFU.EX2 R8, R27 ;  /* 0x0000001b00087308 */ /* 0x0005220000000800 */
[----:B---3--:R-:W-:Y:S01]  /*22b0*/  @!P6 FMUL R75, R75, R75 ;  /* 0x0000004b4b4be220 */ /* 0x008fe20000400000 */
[----:B------:R-:W-:-:S05]  /*22c0*/  FSETP.GEU.AND P6, PT, R42, -126, PT ;  /* 0xc2fc00002a00780b */ /* 0x000fca0003fce000 */
[----:B------:R-:W-:Y:S01]  /*22d0*/  @!P1 FMUL R38, R38, 0.5 ;  /* 0x3f00000026269820 */ /* 0x000fe20000400000 */
[----:B------:R-:W3:Y:S01]  /*22e0*/  MUFU.EX2 R6, R31 ;  /* 0x0000001f00067308 */ /* 0x000ee20000000800 */
[----:B-1----:R-:W-:Y:S01]  /*22f0*/  @!P2 FMUL R86, R86, R86 ;  /* 0x000000565656a220 */ /* 0x002fe20000400000 */
[----:B------:R-:W-:Y:S01]  /*2300*/  FSETP.GEU.AND P2, PT, R35, -126, PT ;  /* 0xc2fc00002300780b */ /* 0x000fe20003f4e000 */
[----:B--2---:R-:W-:Y:S01]  /*2310*/  FADD R27, R78, R13 ;  /* 0x0000000d4e1b7221 */ /* 0x004fe20000000000 */
[C---:B------:R-:W-:Y:S01]  /*2320*/  F2FP.BF16.F32.PACK_AB R78, R37.reuse, R78 ;  /* 0x0000004e254e723e */ /* 0x040fe200000010ff */
[----:B------:R-:W-:Y:S01]  /*2330*/  FADD R28, R37, R86 ;  /* 0x00000056251c7221 */ /* 0x000fe20000000000 */
[----:B------:R-:W-:Y:S01]  /*2340*/  F2FP.BF16.F32.PACK_AB R86, R86, R13 ;  /* 0x0000000d5656723e */ /* 0x000fe200000010ff */
[----:B------:R-:W-:Y:S01]  /*2350*/  @!P6 FMUL R42, R42, 0.5 ;  /* 0x3f0000002a2ae820 */ /* 0x000fe20000400000 */
[----:B------:R-:W1:Y:S01]  /*2360*/  MUFU.EX2 R77, R34 ;  /* 0x00000022004d7308 */ /* 0x000e620000000800 */
[----:B----4-:R-:W-:Y:S01]  /*2370*/  @!P4 FMUL R8, R8, R8 ;  /* 0x000000080808c220 */ /* 0x010fe20000400000 */
[----:B------:R-:W-:Y:S01]  /*2380*/  FSETP.GEU.AND P4, PT, R39, -126, PT ;  /* 0xc2fc00002700780b */ /* 0x000fe20003f8e000 */
[----:B------:R-:W-:Y:S01]  /*2390*/  FADD R20, R20, R27 ;  /* 0x0000001b14147221 */ /* 0x000fe20000000000 */
[----:B------:R-:W-:-:S03]  /*23a0*/  FADD R28, R21, R28 ;  /* 0x0000001c151c7221 */ /* 0x000fc60000000000 */
[----:B------:R-:W-:Y:S01]  /*23b0*/  @!P2 FMUL R35, R35, 0.5 ;  /* 0x3f0000002323a820 */ /* 0x000fe20000400000 */
[----:B------:R-:W2:Y:S01]  /*23c0*/  MUFU.EX2 R79, R38 ;  /* 0x00000026004f7308 */ /* 0x000ea20000000800 */
[----:B---3--:R-:W-:Y:S01]  /*23d0*/  @!P5 FMUL R6, R6, R6 ;  /* 0x000000060606d220 */ /* 0x008fe20000400000 */
[----:B------:R-:W-:Y:S01]  /*23e0*/  FSETP.GEU.AND P5, PT, R43, -126, PT ;  /* 0xc2fc00002b00780b */ /* 0x000fe20003fae000 */
[----:B------:R-:W-:Y:S01]  /*23f0*/  FADD R28, R15, R28 ;  /* 0x0000001c0f1c7221 */ /* 0x000fe20000000000 */
[----:B------:R-:W-:Y:S02]  /*2400*/  IMAD.U32 R15, RZ, RZ, UR50 ;  /* 0x00000032ff0f7e24 */ /* 0x000fe4000f8e00ff */
[----:B------:R-:W-:Y:S01]  /*2410*/  FADD R3, R3, R20 ;  /* 0x0000001403037221 */ /* 0x000fe20000000000 */
[----:B------:R-:W-:Y:S01]  /*2420*/  @!P4 FMUL R39, R39, 0.5 ;  /* 0x3f0000002727c820 */ /* 0x000fe20000400000 */
[----:B------:R-:W3:Y:S01]  /*2430*/  MUFU.EX2 R10, R35 ;  /* 0x00000023000a7308 */ /* 0x000ee20000000800 */
[----:B-1----:R-:W-:Y:S01]  /*2440*/  @!P3 FMUL R77, R77, R77 ;  /* 0x0000004d4d4db220 */ /* 0x002fe20000400000 */
[----:B------:R-:W-:Y:S01]  /*2450*/  FSETP.GEU.AND P3, PT, R46, -126, PT ;  /* 0xc2fc00002e00780b */ /* 0x000fe20003f6e000 */
[----:B------:R1:W-:Y:S04]  /*2460*/  SYNCS.ARRIVE.TRANS64.A1T0 RZ, [R15+UR52], RZ ;  /* 0x000000ff0fff79a7 */ /* 0x0003e80008100034 */
[----:B------:R-:W-:Y:S01]  /*2470*/  @!P5 FMUL R43, R43, 0.5 ;  /* 0x3f0000002b2bd820 */ /* 0x000fe20000400000 */
[----:B------:R-:W4:Y:S01]  /*2480*/  MUFU.EX2 R12, R39 ;  /* 0x00000027000c7308 */ /* 0x000f220000000800 */
[----:B--2---:R-:W-:Y:S01]  /*2490*/  @!P1 FMUL R79, R79, R79 ;  /* 0x0000004f4f4f9220 */ /* 0x004fe20000400000 */
[----:B------:R-:W-:-:S05]  /*24a0*/  FSETP.GEU.AND P1, PT, R50, -126, PT ;  /* 0xc2fc00003200780b */ /* 0x000fca0003f2e000 */
[----:B------:R-:W-:Y:S01]  /*24b0*/  @!P3 FMUL R46, R46, 0.5 ;  /* 0x3f0000002e2eb820 */ /* 0x000fe20000400000 */
[----:B------:R-:W2:Y:S01]  /*24c0*/  MUFU.EX2 R42, R42 ;  /* 0x0000002a002a7308 */ /* 0x000ea20000000800 */
[----:B---3--:R-:W-:Y:S01]  /*24d0*/  @!P2 FMUL R10, R10, R10 ;  /* 0x0000000a0a0aa220 */ /* 0x008fe20000400000 */
[----:B------:R-:W-:-:S05]  /*24e0*/  FSETP.GEU.AND P2, PT, R47, -126, PT ;  /* 0xc2fc00002f00780b */ /* 0x000fca0003f4e000 */
[----:B------:R-:W-:Y:S01]  /*24f0*/  @!P1 FMUL R50, R50, 0.5 ;  /* 0x3f00000032329820 */ /* 0x000fe20000400000 */
[----:B------:R-:W3:Y:S01]  /*2500*/  MUFU.EX2 R81, R43 ;  /* 0x0000002b00517308 */ /* 0x000ee20000000800 */
[----:B----4-:R-:W-:Y:S01]  /*2510*/  @!P4 FMUL R12, R12, R12 ;  /* 0x0000000c0c0cc220 */ /* 0x010fe20000400000 */
[----:B------:R-:W-:-:S05]  /*2520*/  FSETP.GEU.AND P4, PT, R51, -126, PT ;  /* 0xc2fc00003300780b */ /* 0x000fca0003f8e000 */
[----:B------:R-:W-:Y:S01]  /*2530*/  @!P2 FMUL R47, R47, 0.5 ;  /* 0x3f0000002f2fa820 */ /* 0x000fe20000400000 */
[----:B------:R-:W4:Y:S01]  /*2540*/  MUFU.EX2 R46, R46 ;  /* 0x0000002e002e7308 */ /* 0x000f220000000800 */
[----:B--2---:R-:W-:Y:S01]  /*2550*/  @!P6 FMUL R42, R42, R42 ;  /* 0x0000002a2a2ae220 */ /* 0x004fe20000400000 */
[----:B------:R-:W-:-:S05]  /*2560*/  FSETP.GEU.AND P6, PT, R54, -126, PT ;  /* 0xc2fc00003600780b */ /* 0x000fca0003fce000 */
[----:B------:R-:W-:Y:S01]  /*2570*/  @!P4 FMUL R51, R51, 0.5 ;  /* 0x3f0000003333c820 */ /* 0x000fe20000400000 */
[----:B------:R-:W2:Y:S01]  /*2580*/  MUFU.EX2 R83, R47 ;  /* 0x0000002f00537308 */ /* 0x000ea20000000800 */
[----:B---3--:R-:W-:Y:S01]  /*2590*/  @!P5 FMUL R81, R81, R81 ;  /* 0x000000515151d220 */ /* 0x008fe20000400000 */
[----:B------:R-:W-:-:S03]  /*25a0*/  FSETP.GEU.AND P5, PT, R0, -126, PT ;  /* 0xc2fc00000000780b */ /* 0x000fc60003fae000 */
[----:B------:R-:W-:Y:S01]  /*25b0*/  FADD R21, R8, R81 ;  /* 0x0000005108157221 */ /* 0x000fe20000000000 */
[----:B------:R-:W-:Y:S01]  /*25c0*/  F2FP.BF16.F32.PACK_AB R81, R81, R42 ;  /* 0x0000002a5151723e */ /* 0x000fe200000010ff */
[----:B------:R-:W-:Y:S01]  /*25d0*/  @!P6 FMUL R54, R54, 0.5 ;  /* 0x3f0000003636e820 */ /* 0x000fe20000400000 */
[----:B------:R-:W3:Y:S01]  /*25e0*/  MUFU.EX2 R50, R50 ;  /* 0x0000003200327308 */ /* 0x000ee20000000800 */
[----:B----4-:R-:W-:-:S04]  /*25f0*/  @!P3 FMUL R46, R46, R46 ;  /* 0x0000002e2e2eb220 */ /* 0x010fc80000400000 */
[----:B------:R-:W-:Y:S01]  /*2600*/  FADD R24, R75, R46 ;  /* 0x0000002e4b187221 */ /* 0x000fe20000000000 */
[----:B------:R-:W-:Y:S01]  /*2610*/  F2FP.BF16.F32.PACK_AB R75, R6, R75 ;  /* 0x0000004b064b723e */ /* 0x000fe200000010ff */
[----:B------:R-:W-:Y:S01]  /*2620*/  @!P5 FMUL R0, R0, 0.5 ;  /* 0x3f0000000000d820 */ /* 0x000fe20000400000 */
[----:B------:R-:W4:Y:S01]  /*2630*/  MUFU.EX2 R85, R51 ;  /* 0x0000003300557308 */ /* 0x000f220000000800 */
[----:B--2---:R-:W-:-:S04]  /*2640*/  @!P2 FMUL R83, R83, R83 ;  /* 0x000000535353a220 */ /* 0x004fc80000400000 */
[----:B------:R-:W-:Y:S01]  /*2650*/  FADD R26, R6, R83 ;  /* 0x00000053061a7221 */ /* 0x000fe20000000000 */
[----:B------:R-:W-:Y:S02]  /*2660*/  F2FP.BF16.F32.PACK_AB R83, R83, R46 ;  /* 0x0000002e5353723e */ /* 0x000fe400000010ff */
[----:B------:R-:W2:Y:S01]  /*2670*/  MUFU.EX2 R14, R54 ;  /* 0x00000036000e7308 */ /* 0x000ea20000000800 */
[----:B---3--:R-:W-:-:S04]  /*2680*/  @!P1 FMUL R50, R50, R50 ;  /* 0x0000003232329220 */ /* 0x008fc80000400000 */
[----:B------:R-:W-:Y:S01]  /*2690*/  FADD R27, R77, R50 ;  /* 0x000000324d1b7221 */ /* 0x000fe20000000000 */
[----:B------:R-:W-:Y:S02]  /*26a0*/  F2FP.BF16.F32.PACK_AB R77, R10, R77 ;  /* 0x0000004d0a4d723e */ /* 0x000fe400000010ff */
[----:B------:R3:W5:Y:S01]  /*26b0*/  MUFU.EX2 R87, R0 ;  /* 0x0000000000577308 */ /* 0x0007620000000800 */
[----:B----4-:R-:W-:-:S04]  /*26c0*/  @!P4 FMUL R85, R85, R85 ;  /* 0x000000555555c220 */ /* 0x010fc80000400000 */
[----:B------:R-:W-:Y:S01]  /*26d0*/  FADD R30, R10, R85 ;  /* 0x000000550a1e7221 */ /* 0x000fe20000000000 */
[----:B------:R-:W-:Y:S01]  /*26e0*/  F2FP.BF16.F32.PACK_AB R85, R85, R50 ;  /* 0x000000325555723e */ /* 0x000fe200000010ff */
[----:B--2---:R-:W-:Y:S01]  /*26f0*/  @!P6 FMUL R14, R14, R14 ;  /* 0x0000000e0e0ee220 */ /* 0x004fe20000400000 */
[----:B---3--:R-:W-:Y:S01]  /*2700*/  FADD R0, R73, R42 ;  /* 0x0000002a49007221 */ /* 0x008fe20000000000 */
[----:B------:R-:W-:Y:S01]  /*2710*/  FADD R21, R21, R30 ;  /* 0x0000001e15157221 */ /* 0x000fe20000000000 */
[----:B------:R-:W-:Y:S01]  /*2720*/  F2FP.BF16.F32.PACK_AB R73, R8, R73 ;  /* 0x000000490849723e */ /* 0x000fe200000010ff */
[----:B------:R-:W-:Y:S01]  /*2730*/  FADD R31, R79, R14 ;  /* 0x0000000e4f1f7221 */ /* 0x000fe20000000000 */
[----:B------:R-:W-:Y:S01]  /*2740*/  FADD R0, R0, R27 ;  /* 0x0000001b00007221 */ /* 0x000fe20000000000 */
[----:B------:R-:W-:Y:S01]  /*2750*/  F2FP.BF16.F32.PACK_AB R79, R12, R79 ;  /* 0x0000004f0c4f723e */ /* 0x000fe200000010ff */
[----:B-----5:R-:W-:Y:S01]  /*2760*/  @!P5 FMUL R87, R87, R87 ;  /* 0x000000575757d220 */ /* 0x020fe20000400000 */
[----:B------:R-:W-:-:S03]  /*2770*/  FADD R31, R24, R31 ;  /* 0x0000001f181f7221 */ /* 0x000fc60000000000 */
[----:B------:R-:W-:Y:S01]  /*2780*/  FADD R35, R12, R87 ;  /* 0x000000570c237221 */ /* 0x000fe20000000000 */
[----:B------:R-:W-:Y:S01]  /*2790*/  FADD R31, R0, R31 ;  /* 0x0000001f001f7221 */ /* 0x000fe20000000000 */
[----:B------:R-:W-:Y:S02]  /*27a0*/  FADD R0, R3, R28 ;  /* 0x0000001c03007221 */ /* 0x000fe40000000000 */
[----:B------:R-:W-:-:S04]  /*27b0*/  FADD R26, R26, R35 ;  /* 0x000000231a1a7221 */ /* 0x000fc80000000000 */
[----:B------:R-:W-:-:S04]  /*27c0*/  FADD R26, R21, R26 ;  /* 0x0000001a151a7221 */ /* 0x000fc80000000000 */
[----:B------:R-:W-:Y:S01]  /*27d0*/  FADD R3, R31, R26 ;  /* 0x0000001a1f037221 */ /* 0x000fe20000000000 */
[----:B-1----:R-:W-:Y:S06]  /*27e0*/  @!P0 BRA `(.L_x_21) ;  /* 0x0000000000048947 */ /* 0x002fec0003800000 */
[----:B------:R-:W-:Y:S01]  /*27f0*/  BPT.TRAP 0x1 ;  /* 0x000000040000795c */ /* 0x000fe20000300000 */
.L_x_21:
[----:B------:R-:W-:Y:S01]  /*2800*/  ULEA UR6, UR29, UR45, 0x3 ;  /* 0x0000002d1d067291 */ /* 0x000fe2000f8e183f */
[----:B------:R-:W-:Y:S01]  /*2810*/  SHF.L.U32 R6, R104, 0x1f, RZ ;  /* 0x0000001f68067819 */ /* 0x000fe200000006ff */
[----:B------:R-:W-:-:S07]  /*2820*/  ULOP3.LUT UR28, UR47, 0x1000000, URZ, 0xfc, !UPT ;  /* 0x010000002f1c7892 */ /* 0x000fce000f8efc3f */
[----:B------:R-:W1:Y:S02]  /*2830*/  SYNCS.PHASECHK.TRANS64.TRYWAIT P1, [UR6+0x19400], R6 ;  /* 0x01940006ff0075a7 */ /* 0x000e640008020146 */
[----:B-1----:R-:W-:Y:S05]  /*2840*/  @!P1 BRA `(.L_x_22) ;  /* 0x0000005000689947 */ /* 0x002fea0003800000 */
.L_x_115:
[----:B------:R-:W-:Y:S01]  /*2850*/  UIMAD UR10, UR29, 0x300, UR28 ;  /* 0x000003001d0a78a4 */ /* 0x000fe2000f8e021c */
[----:B------:R-:W-:Y:S01]  /*2860*/  WARPGROUP.ARRIVE ;  /* 0x00000000000079c5 */ /* 0x000fe20000000000 */
[----:B------:R-:W-:Y:S01]  /*2870*/  UMOV UR7, 0x80000020 ;  /* 0x8000002000077882 */ /* 0x000fe20000000000 */
[----:B------:R-:W-:-:S04]  /*2880*/  F2FP.BF16.F32.PACK_AB R87, R87, R14 ;  /* 0x0000000e5757723e */ /* 0x000fc800000010ff */
[----:B------:R-:W-:Y:S02]  /*2890*/  UMOV UR6, UR10 ;  /* 0x0000000a00067c82 */ /* 0x000fe40008000000 */
[----:B------:R-:W-:Y:S01]  /*28a0*/  HGMMA.64x96x16.F32.BF16 R24, R72, gdesc[UR4].tnspB, RZ, !UPT, gsb0 ;  /* 0x4160000448187df0 */ /* 0x000fe2000c0018ff */
[----:B------:R-:W-:Y:S01]  /*28b0*/  UIADD3 UR6, UR10, 0x40, URZ ;  /* 0x000000400a067890 */ /* 0x000fe2000fffe03f */
[----:B------:R-:W-:Y:S01]  /*28c0*/  UMOV UR7, 0x80000020 ;  /* 0x8000002000077882 */ /* 0x000fe20000000000 */
[----:B------:R-:W-:Y:S02]  /*28d0*/  WARPGROUP.DEPBAR.LE gsb0, 0x0 ;  /* 0x00008000000079c5 */ /* 0x000fe40000010000 */
[----:B------:R-:W-:-:S06]  /*28e0*/  WARPGROUP.ARRIVE ;  /* 0x00000000000079c5 */ /* 0x000fcc0000000000 */
[----:B------:R-:W-:Y:S01]  /*28f0*/  HGMMA.64x96x16.F32.BF16 R24, R76, gdesc[UR4].tnspB, R24, gsb0 ;  /* 0x416000044c187df0 */ /* 0x000fe20008001818 */
        /* <DEDUP_REMOVED lines=9> */
[----:B------:R-:W-:Y:S03]  /*2990*/  HGMMA.64x96x16.F32.BF16 R24, R84, gdesc[UR4].tnspB, R24, gsb0 ;  /* 0x4160000454187df0 */ /* 0x000fe60008001818 */
[----:B------:R-:W-:Y:S02]  /*29a0*/  WARPGROUP.DEPBAR.LE gsb0, 0x0 ;  /* 0x00008000000079c5 */ /* 0x000fe40000010000 */
[----:B------:R-:W-:Y:S05]  /*29b0*/  @!P0 BRA `(.L_x_23) ;  /* 0x0000000000048947 */ /* 0x000fea0003800000 */
[----:B------:R-:W-:Y:S01]  /*29c0*/  BPT.TRAP 0x1 ;  /* 0x000000040000795c */ /* 0x000fe20000300000 */
.L_x_23:
[----:B------:R-:W-:Y:S02]  /*29d0*/  UISETP.GT.U32.AND UP0, UPT, UR56, 0x1, UPT ;  /* 0x000000013800788c */ /* 0x000fe4000bf04070 */
[----:B------:R-:W-:-:S04]  /*29e0*/  UIADD3 UR30, UR30, 0x19428, URZ ;  /* 0x000194281e1e7890 */ /* 0x000fc8000fffe03f */
[----:B------:R-:W-:Y:S01]  /*29f0*/  PLOP3.LUT P1, PT, PT, PT, UP0, 0x80, 0x0 ;  /* 0x000000000000781c */ /* 0x000fe20003f2f008 */
[----:B------:R-:W-:-:S09]  /*2a00*/  UPRMT UR30, URZ, 0x654, UR30 ;  /* 0x000006543f1e7896 */ /* 0x000fd2000800001e */
[----:B------:R-:W-:Y:S03]  /*2a10*/  SYNCS.ARRIVE.TRANS64.RED.A1T0 RZ, [UR30], RZ ;  /* 0x000000ffffff79a7 */ /* 0x000fe6000810041e */
[----:B------:R-:W-:Y:S05]  /*2a20*/  @P1 BRA `(.L_x_24) ;  /* 0x0000000000041947 */ /* 0x000fea0003800000 */
[----:B------:R-:W-:Y:S01]  /*2a30*/  BPT.TRAP 0x1 ;  /* 0x000000040000795c */ /* 0x000fe20000300000 */
.L_x_24:
[----:B-1----:R-:W1:Y:S01]  /*2a40*/  LDC R6, c[0x0][0x28c] ;  /* 0x0000a300ff067b82 */ /* 0x002e620000000800 */
[----:B------:R-:W-:-:S04]  /*2a50*/  UIADD3 UR58, UR29, 0x1, URZ ;  /* 0x000000011d3a7890 */ /* 0x000fc8000fffe03f */
[----:B------:R-:W-:-:S04]  /*2a60*/  UISETP.NE.AND UP0, UPT, UR58, 0x5, UPT ;  /* 0x000000053a00788c */ /* 0x000fc8000bf05270 */
[----:B------:R-:W-:Y:S02]  /*2a70*/  USEL UR6, URZ, 0x1, UP0 ;  /* 0x000000013f067887 */ /* 0x000fe40008000000 */
[----:B------:R-:W-:-:S04]  /*2a80*/  USEL UR58, UR58, URZ, UP0 ;  /* 0x0000003f3a3a7287 */ /* 0x000fc80008000000 */
[----:B------:R-:W-:Y:S02]  /*2a90*/  LOP3.LUT R104, R104, UR6, RZ, 0x3c, !PT ;  /* 0x0000000668687c12 */ /* 0x000fe4000f8e3cff */
[----:B-1----:R-:W-:-:S13]  /*2aa0*/  ISETP.GE.AND P2, PT, R6, 0x41, PT ;  /* 0x000000410600780c */ /* 0x002fda0003f46270 */
[----:B------:R-:W-:Y:S05]  /*2ab0*/  @!P2 BRA `(.L_x_25) ;  /* 0x0000001800a4a947 */ /* 0x000fea0003800000 */
[----:B------:R-:W-:Y:S01]  /*2ac0*/  IADD3 R6, R6, 0x3f, RZ ;  /* 0x0000003f06067810 */ /* 0x000fe20007ffe0ff */
[----:B------:R-:W-:Y:S01]  /*2ad0*/  ULDC UR30, c[0x0][0x604] ;  /* 0x00018100001e7ab9 */ /* 0x000fe20000000800 */
[----:B------:R-:W-:Y:S02]  /*2ae0*/  MOV R9, R5 ;  /* 0x0000000500097202 */ /* 0x000fe40000000f00 */
[----:B------:R-:W-:-:S04]  /*2af0*/  SHF.R.S32.HI R7, RZ, 0x1f, R6 ;  /* 0x0000001fff077819 */ /* 0x000fc80000011406 */
[----:B------:R-:W-:Y:S01]  /*2b00*/  LEA.HI R6, R7, R6, RZ, 0x6 ;  /* 0x0000000607067211 */ /* 0x000fe200078f30ff */
[----:B------:R-:W-:-:S03]  /*2b10*/  IMAD.MOV.U32 R7, RZ, RZ, R4 ;  /* 0x000000ffff077224 */ /* 0x000fc600078e0004 */
[----:B------:R-:W-:-:S07]  /*2b20*/  SHF.R.S32.HI R6, RZ, 0x6, R6 ;  /* 0x00000006ff067819 */ /* 0x000fce0000011406 */
.L_x_36:
[----:B------:R-:W-:Y:S05]  /*2b30*/  @!P0 BRA `(.L_x_26) ;  /* 0x0000000000048947 */ /* 0x000fea0003800000 */
[----:B------:R-:W-:Y:S01]  /*2b40*/  BPT.TRAP 0x1 ;  /* 0x000000040000795c */ /* 0x000fe20000300000 */
.L_x_26:
[----:B------:R-:W-:Y:S01]  /*2b50*/  ULEA UR6, UR58, UR45, 0x3 ;  /* 0x0000002d3a067291 */ /* 0x000fe2000f8e183f */
[----:B------:R-:W-:-:S08]  /*2b60*/  SHF.L.U32 R4, R104, 0x1f, RZ ;  /* 0x0000001f68047819 */ /* 0x000fd000000006ff */
[----:B------:R-:W1:Y:S02]  /*2b70*/  SYNCS.PHASECHK.TRANS64.TRYWAIT P2, [UR6+0x19400], R4 ;  /* 0x01940004ff0075a7 */ /* 0x000e640008040146 */
[----:B-1----:R-:W-:Y:S05]  /*2b80*/  @!P2 BRA `(.L_x_27) ;  /* 0x0000004c00b0a947 */ /* 0x002fea0003800000 */
.L_x_116:
[----:B------:R-:W-:Y:S01]  /*2b90*/  UIMAD UR26, UR58, 0x300, UR38 ;  /* 0x000003003a1a78a4 */ /* 0x000fe2000f8e0226 */
[----:B------:R-:W-:Y:S01]  /*2ba0*/  WARPGROUP.ARRIVE ;  /* 0x00000000000079c5 */ /* 0x000fe20000000000 */
[----:B------:R-:W-:Y:S01]  /*2bb0*/  UMOV UR27, 0x80000020 ;  /* 0x80000020001b7882 */ /* 0x000fe20000000000 */
[----:B------:R-:W-:Y:S01]  /*2bc0*/  UMOV UR7, 0x80000020 ;  /* 0x8000002000077882 */ /* 0x000fe20000000000 */
[----:B------:R-:W-:Y:S02]  /*2bd0*/  UIADD3 UR6, UR26, 0x2, URZ ;  /* 0x000000021a067890 */ /* 0x000fe4000fffe03f */
[----:B------:R-:W-:Y:S01]  /*2be0*/  UIADD3 UR10, UR26, 0x100, URZ ;  /* 0x000001001a0a7890 */ /* 0x000fe2000fffe03f */
[----:B------:R-:W-:Y:S02]  /*2bf0*/  UMOV UR11, 0x80000020 ;  /* 0x80000020000b7882 */ /* 0x000fe40000000000 */
[----:B------:R-:W-:Y:S01]  /*2c00*/  HGMMA.64x64x16.F32.BF16 R72, gdesc[UR24], RZ, !UPT, gsb0 ;  /* 0x00e00000184879f0 */ /* 0x000fe2000c0018ff */
[----:B------:R-:W-:Y:S01]  /*2c10*/  UIADD3 UR14, UR26, 0x102, URZ ;  /* 0x000001021a0e7890 */ /* 0x000fe2000fffe03f */
[----:B------:R-:W-:Y:S01]  /*2c20*/  UMOV UR15, 0x80000020 ;  /* 0x80000020000f7882 */ /* 0x000fe20000000000 */
[----:B------:R-:W-:Y:S01]  /*2c30*/  UIADD3 UR18, UR26, 0x200, URZ ;  /* 0x000002001a127890 */ /* 0x000fe2000fffe03f */
[----:B------:R-:W-:Y:S01]  /*2c40*/  UMOV UR19, 0x80000020 ;  /* 0x8000002000137882 */ /* 0x000fe20000000000 */
[----:B------:R-:W-:Y:S01]  /*2c50*/  UIADD3 UR22, UR26, 0x202, URZ ;  /* 0x000002021a167890 */ /* 0x000fe2000fffe03f */
[----:B------:R-:W-:Y:S01]  /*2c60*/  UMOV UR23, 0x80000020 ;  /* 0x8000002000177882 */ /* 0x000fe20000000000 */
[----:B------:R-:W-:-:S02]  /*2c70*/  WARPGROUP.DEPBAR.LE gsb0, 0x0 ;  /* 0x00008000000079c5 */ /* 0x000fc40000010000 */
[----:B------:R-:W-:-:S06]  /*2c80*/  WARPGROUP.ARRIVE ;  /* 0x00000000000079c5 */ /* 0x000fcc0000000000 */
[----:B------:R-:W-:Y:S03]  /*2c90*/  HGMMA.64x64x16.F32.BF16 R72, gdesc[UR4], R72, gsb0 ;  /* 0x00e00000044879f0 */ /* 0x000fe60008001848 */
[----:B------:R-:W-:Y:S02]  /*2ca0*/  WARPGROUP.DEPBAR.LE gsb0, 0x0 ;  /* 0x00008000000079c5 */ /* 0x000fe40000010000 */
[----:B------:R-:W-:-:S06]  /*2cb0*/  WARPGROUP.ARRIVE ;  /* 0x00000000000079c5 */ /* 0x000fcc0000000000 */
[----:B------:R-:W-:Y:S01]  /*2cc0*/  HGMMA.64x64x16.F32.BF16 R72, gdesc[UR8], R72, gsb0 ;  /* 0x00e00000084879f0 */ /* 0x000fe20008001848 */
[----:B------:R-:W-:-:S04]  /*2cd0*/  UIADD3 UR10, UR58, 0x1, URZ ;  /* 0x000000013a0a7890 */ /* 0x000fc8000fffe03f */
[----:B------:R-:W-:-:S04]  /*2ce0*/  UISETP.NE.AND UP0, UPT, UR10, 0x5, UPT ;  /* 0x000000050a00788c */ /* 0x000fc8000bf05270 */
[----:B------:R-:W-:Y:S02]  /*2cf0*/  USEL UR6, URZ, 0x1, UP0 ;  /* 0x000000013f067887 */ /* 0x000fe40008000000 */
[----:B------:R-:W-:-:S04]  /*2d00*/  USEL UR10, UR10, URZ, UP0 ;  /* 0x0000003f0a0a7287 */ /* 0x000fc80008000000 */
[----:B------:R-:W-:Y:S01]  /*2d10*/  LOP3.LUT R104, R104, UR6, RZ, 0x3c, !PT ;  /* 0x0000000668687c12 */ /* 0x000fe2000f8e3cff */
        /* <DEDUP_REMOVED lines=10> */
[----:B------:R-:W-:Y:S05]  /*2dc0*/  @!P0 BRA `(.L_x_28) ;  /* 0x0000000000048947 */ /* 0x000fea0003800000 */
[----:B------:R-:W-:Y:S01]  /*2dd0*/  BPT.TRAP 0x1 ;  /* 0x000000040000795c */ /* 0x000fe20000300000 */
.L_x_28:
[----:B-1----:R-:W-:Y:S01]  /*2de0*/  FMNMX R4, R72, R7, !PT ;  /* 0x0000000748047209 */ /* 0x002fe20007800000 */
[----:B------:R-:W-:-:S03]  /*2df0*/  ULEA UR6, UR10, UR45, 0x3 ;  /* 0x0000002d0a067291 */ /* 0x000fc6000f8e183f */
        /* <DEDUP_REMOVED lines=30> */
[----:B------:R-:W-:Y:S01]  /*2fe0*/  FMNMX R12, R90, R5, !PT ;  /* 0x000000055a0c7209 */ /* 0x000fe20007800000 */
[----:B------:R-:W-:Y:S02]  /*2ff0*/  FADD R10, -R10, R7 ;  /* 0x000000070a0a7221 */ /* 0x000fe40000000100 */
        /* <DEDUP_REMOVED lines=18> */
[----:B------:R-:W-:Y:S01]  /*3120*/  @!P5 FMUL R72, R72, 0.5 ;  /* 0x3f0000004848d820 */ /* 0x000fe20000400000 */
[----:B------:R-:W-:Y:S01]  /*3130*/  FSETP.GEU.AND P6, PT, R80, -126, PT ;  /* 0xc2fc00005000780b */ /* 0x000fe20003fce000 */
[----:B------:R-:W-:Y:S01]  /*3140*/  @!P3 FMUL R73, R73, 0.5 ;  /* 0x3f0000004949b820 */ /* 0x000fe20000400000 */
[----:B------:R-:W-:Y:S01]  /*3150*/  FMNMX R5, R99, R12, !PT ;  /* 0x0000000c63057209 */ /* 0x000fe20007800000 */
[--C-:B------:R-:W-:Y:S01]  /*3160*/  FFMA R92, R92, UR30, -R8.reuse ;  /* 0x0000001e5c5c7c23 */ /* 0x100fe20008000808 */
[--C-:B------:R-:W-:Y:S01]  /*3170*/  FFMA R93, R93, UR30, -R8.reuse ;  /* 0x0000001e5d5d7c23 */ /* 0x100fe20008000808 */
[----:B------:R-:W1:Y:S01]  /*3180*/  MUFU.EX2 R72, R72 ;  /* 0x0000004800487308 */ /* 0x000e620000000800 */
[----:B------:R-:W-:Y:S01]  /*3190*/  FMNMX R12, R102, R5, !PT ;  /* 0x00000005660c7209 */ /* 0x000fe20007800000 */
[----:B------:R-:W-:Y:S01]  /*31a0*/  @!P2 FMUL R76, R76, 0.5 ;  /* 0x3f0000004c4ca820 */ /* 0x000fe20000400000 */
[--C-:B------:R-:W-:Y:S01]  /*31b0*/  FFMA R96, R96, UR30, -R8.reuse ;  /* 0x0000001e60607c23 */ /* 0x100fe20008000808 */
[----:B------:R-:W-:Y:S01]  /*31c0*/  @!P4 FMUL R77, R77, 0.5 ;  /* 0x3f0000004d4dc820 */ /* 0x000fe20000400000 */
[----:B------:R-:W-:Y:S01]  /*31d0*/  FMNMX R12, R103, R12, !PT ;  /* 0x0000000c670c7209 */ /* 0x000fe20007800000 */
[--C-:B------:R-:W-:Y:S01]  /*31e0*/  FFMA R97, R97, UR30, -R8.reuse ;  /* 0x0000001e61617c23 */ /* 0x100fe20008000808 */
[--C-:B------:R-:W-:Y:S01]  /*31f0*/  FFMA R100, R100, UR30, -R8.reuse ;  /* 0x0000001e64647c23 */ /* 0x100fe20008000808 */
[----:B------:R-:W2:Y:S01]  /*3200*/  MUFU.EX2 R73, R73 ;  /* 0x0000004900497308 */ /* 0x000ea20000000800 */
[----:B------:R-:W-:Y:S01]  /*3210*/  @!P6 FMUL R80, R80, 0.5 ;  /* 0x3f0000005050e820 */ /* 0x000fe20000400000 */
[----:B------:R-:W3:Y:S01]  /*3220*/  SHFL.BFLY PT, R5, R12, 0x1, 0x1f ;  /* 0x0c201f000c057f89 */ /* 0x000ee200000e0000 */
[----:B------:R-:W-:Y:S01]  /*3230*/  FFMA R101, R101, UR30, -R8 ;  /* 0x0000001e65657c23 */ /* 0x000fe20008000808 */
[----:B------:R-:W-:-:S04]  /*3240*/  FMUL R10, R10, UR30 ;  /* 0x0000001e0a0a7c20 */ /* 0x000fc80008400000 */
[----:B------:R-:W4:Y:S01]  /*3250*/  MUFU.EX2 R76, R76 ;  /* 0x0000004c004c7308 */ /* 0x000f220000000800 */
[----:B-1----:R-:W-:Y:S01]  /*3260*/  @!P5 FMUL R72, R72, R72 ;  /* 0x000000484848d220 */ /* 0x002fe20000400000 */
[----:B------:R-:W-:-:S06]  /*3270*/  FSETP.GEU.AND P5, PT, R81, -126, PT ;  /* 0xc2fc00005100780b */ /* 0x000fcc0003fae000 */
[----:B------:R-:W1:Y:S01]  /*3280*/  MUFU.EX2 R77, R77 ;  /* 0x0000004d004d7308 */ /* 0x000e620000000800 */
[----:B--2---:R-:W-:Y:S01]  /*3290*/  @!P3 FMUL R73, R73, R73 ;  /* 0x000000494949b220 */ /* 0x004fe20000400000 */
[----:B------:R-:W-:-:S05]  /*32a0*/  FSETP.GEU.AND P3, PT, R84, -126, PT ;  /* 0xc2fc00005400780b */ /* 0x000fca0003f6e000 */
[----:B------:R-:W-:Y:S01]  /*32b0*/  @!P5 FMUL R81, R81, 0.5 ;  /* 0x3f0000005151d820 */ /* 0x000fe20000400000 */
[----:B------:R-:W2:Y:S01]  /*32c0*/  MUFU.EX2 R80, R80 ;  /* 0x0000005000507308 */ /* 0x000ea20000000800 */
[----:B----4-:R-:W-:Y:S01]  /*32d0*/  @!P2 FMUL R76, R76, R76 ;  /* 0x0000004c4c4ca220 */ /* 0x010fe20000400000 */
[----:B------:R-:W-:Y:S02]  /*32e0*/  FSETP.GEU.AND P2, PT, R85, -126, PT ;  /* 0xc2fc00005500780b */ /* 0x000fe40003f4e000 */
[----:B---3--:R-:W-:-:S03]  /*32f0*/  FMNMX R5, R12, R5, !PT ;  /* 0x000000050c057209 */ /* 0x008fc60007800000 */
[----:B------:R-:W-:Y:S01]  /*3300*/  @!P3 FMUL R84, R84, 0.5 ;  /* 0x3f0000005454b820 */ /* 0x000fe20000400000 */
[----:B------:R-:W3:Y:S01]  /*3310*/  MUFU.EX2 R81, R81 ;  /* 0x0000005100517308 */ /* 0x000ee20000000800 */
[----:B-1----:R-:W-:Y:S01]  /*3320*/  @!P4 FMUL R77, R77, R77 ;  /* 0x0000004d4d4dc220 */ /* 0x002fe20000400000 */
[----:B------:R-:W-:Y:S01]  /*3330*/  FSETP.GEU.AND P4, PT, R88, -126, PT ;  /* 0xc2fc00005800780b */ /* 0x000fe20003f8e000 */
[----:B------:R-:W1:Y:S04]  /*3340*/  SHFL.BFLY PT, R14, R5, 0x2, 0x1f ;  /* 0x0c401f00050e7f89 */ /* 0x000e6800000e0000 */
        /* <DEDUP_REMOVED lines=11> */
[----:B------:R-:W-:Y:S02]  /*3400*/  FSETP.GEU.AND P3, PT, R93, -126, PT ;  /* 0xc2fc00005d00780b */ /* 0x000fe40003f6e000 */
[----:B-1----:R-:W-:-:S03]  /*3410*/  FMNMX R5, R5, R14, !PT ;  /* 0x0000000e05057209 */ /* 0x002fc60007800000 */
[----:B------:R-:W-:Y:S01]  /*3420*/  @!P5 FMUL R92, R92, 0.5 ;  /* 0x3f0000005c5cd820 */ /* 0x000fe20000400000 */
[----:B------:R-:W1:Y:S01]  /*3430*/  MUFU.EX2 R12, R89 ;  /* 0x00000059000c7308 */ /* 0x000e620000000800 */
        /* <DEDUP_REMOVED lines=8> */
[----:B-1----:R-:W-:Y:S01]  /*34c0*/  @!P6 FMUL R12, R12, R12 ;  /* 0x0000000c0c0ce220 */ /* 0x002fe20000400000 */
[----:B------:R-:W-:-:S03]  /*34d0*/  FSETP.NEU.AND P6, PT, R5, -INF , PT ;  /* 0xff8000000500780b */ /* 0x000fc60003fcd000 */
[----:B------:R-:W-:Y:S01]  /*34e0*/  FADD R7, R73, R12 ;  /* 0x0000000c49077221 */ /* 0x000fe20000000000 */
[----:B------:R-:W-:Y:S01]  /*34f0*/  FSEL R88, R5, RZ, P6 ;  /* 0x000000ff05587208 */ /* 0x000fe20003000000 */
[----:B------:R-:W-:Y:S01]  /*3500*/  @!P4 FMUL R97, R97, 0.5 ;  /* 0x3f0000006161c820 */ /* 0x000fe20000400000 */
[----:B------:R-:W1:Y:S01]  /*3510*/  MUFU.EX2 R15, R96 ;  /* 0x00000060000f7308 */ /* 0x000e620000000800 */
[----:B--2---:R-:W-:Y:S01]  /*3520*/  @!P5 FMUL R13, R13, R13 ;  /* 0x0000000d0d0dd220 */ /* 0x004fe20000400000 */
[----:B------:R-:W-:Y:S01]  /*3530*/  FSETP.GEU.AND P6, PT, R100, -126, PT ;  /* 0xc2fc00006400780b */ /* 0x000fe20003fce000 */
[C---:B------:R-:W-:Y:S01]  /*3540*/  FMUL R89, R88.reuse, UR30 ;  /* 0x0000001e58597c20 */ /* 0x040fe20008400000 */
[----:B------:R-:W-:Y:S01]  /*3550*/  FSETP.GEU.AND P5, PT, R101, -126, PT ;  /* 0xc2fc00006500780b */ /* 0x000fe20003fae000 */
[----:B------:R-:W-:Y:S01]  /*3560*/  FADD R88, -R88, R9 ;  /* 0x0000000958587221 */ /* 0x000fe20000000100 */
[----:B------:R-:W-:Y:S01]  /*3570*/  FADD R9, R72, R11 ;  /* 0x0000000b48097221 */ /* 0x000fe20000000000 */
[--C-:B------:R-:W-:Y:S01]  /*3580*/  FFMA R74, R74, UR30, -R89.reuse ;  /* 0x0000001e4a4a7c23 */ /* 0x100fe20008000859 */
[----:B------:R-:W2:Y:S01]  /*3590*/  MUFU.EX2 R8, R97 ;  /* 0x0000006100087308 */ /* 0x000ea20000000800 */
[----:B---3--:R-:W-:Y:S01]  /*35a0*/  @!P3 FMUL R14, R14, R14 ;  /* 0x0000000e0e0eb220 */ /* 0x008fe20000400000 */
[--C-:B------:R-:W-:Y:S01]  /*35b0*/  FFMA R75, R75, UR30, -R89.reuse ;  /* 0x0000001e4b4b7c23 */ /* 0x100fe20008000859 */
[--C-:B------:R-:W-:Y:S01]  /*35c0*/  FFMA R78, R78, UR30, -R89.reuse ;  /* 0x0000001e4e4e7c23 */ /* 0x100fe20008000859 */
[----:B------:R-:W-:Y:S01]  /*35d0*/  FSETP.GEU.AND P3, PT, R74, -126, PT ;  /* 0xc2fc00004a00780b */ /* 0x000fe20003f6e000 */
[--C-:B------:R-:W-:Y:S01]  /*35e0*/  FFMA R79, R79, UR30, -R89.reuse ;  /* 0x0000001e4f4f7c23 */ /* 0x100fe20008000859 */
[--C-:B------:R-:W-:Y:S01]  /*35f0*/  FFMA R82, R82, UR30, -R89.reuse ;  /* 0x0000001e52527c23 */ /* 0x100fe20008000859 */
[----:B------:R-:W-:Y:S01]  /*3600*/  @!P6 FMUL R100, R100, 0.5 ;  /* 0x3f0000006464e820 */ /* 0x000fe20000400000 */
[--C-:B------:R-:W-:Y:S01]  /*3610*/  FFMA R83, R83, UR30, -R89.reuse ;  /* 0x0000001e53537c23 */ /* 0x100fe20008000859 */
[----:B------:R-:W-:Y:S01]  /*3620*/  @!P5 FMUL R101, R101, 0.5 ;  /* 0x3f0000006565d820 */ /* 0x000fe20000400000 */
[----:B-1----:R-:W-:Y:S01]  /*3630*/  @!P2 FMUL R15, R15, R15 ;  /* 0x0000000f0f0fa220 */ /* 0x002fe20000400000 */
[----:B------:R-:W-:Y:S01]  /*3640*/  FSETP.GEU.AND P2, PT, R75, -126, PT ;  /* 0xc2fc00004b00780b */ /* 0x000fe20003f4e000 */
[----:B------:R-:W1:Y:S01]  /*3650*/  MUFU.EX2 R21, R100 ;  /* 0x0000006400157308 */ /* 0x000e620000000800 */
[--C-:B------:R-:W-:Y:S01]  /*3660*/  FFMA R102, R102, UR30, -R89.reuse ;  /* 0x0000001e66667c23 */ /* 0x100fe20008000859 */
[----:B------:R-:W-:Y:S01]  /*3670*/  FFMA R103, R103, UR30, -R89 ;  /* 0x0000001e67677c23 */ /* 0x000fe20008000859 */
[----:B------:R-:W-:Y:S01]  /*3680*/  FMUL R109, R88, UR30 ;  /* 0x0000001e586d7c20 */ /* 0x000fe20008400000 */
[----:B------:R-:W-:Y:S01]  /*3690*/  F2FP.BF16.F32.PACK_AB R72, R73, R72 ;  /* 0x000000484948723e */ /* 0x000fe200000010ff */
[----:B------:R-:W-:Y:S01]  /*36a0*/  @!P3 FMUL R74, R74, 0.5 ;  /* 0x3f0000004a4ab820 */ /* 0x000fe20000400000 */
[----:B--2---:R-:W-:Y:S01]  /*36b0*/  @!P4 FMUL R8, R8, R8 ;  /* 0x000000080808c220 */ /* 0x004fe20000400000 */
[----:B------:R-:W-:Y:S01]  /*36c0*/  FSETP.GEU.AND P4, PT, R78, -126, PT ;  /* 0xc2fc00004e00780b */ /* 0x000fe20003f8e000 */
[----:B------:R-:W2:Y:S04]  /*36d0*/  MUFU.EX2 R20, R101 ;  /* 0x0000006500147308 */ /* 0x000ea80000000800 */
[----:B------:R-:W-:-:S04]  /*36e0*/  @!P2 FMUL R75, R75, 0.5 ;  /* 0x3f0000004b4ba820 */ /* 0x000fc80000400000 */
[----:B------:R3:W4:Y:S01]  /*36f0*/  MUFU.EX2 R92, R74 ;  /* 0x0000004a005c7308 */ /* 0x0007220000000800 */
[----:B-1----:R-:W-:Y:S01]  /*3700*/  @!P6 FMUL R21, R21, R21 ;  /* 0x000000151515e220 */ /* 0x002fe20000400000 */
[----:B------:R-:W-:Y:S02]  /*3710*/  FSETP.GEU.AND P6, PT, R79, -126, PT ;  /* 0xc2fc00004f00780b */ /* 0x000fe40003fce000 */
[----:B------:R-:W-:-:S04]  /*3720*/  @!P4 FMUL R78, R78, 0.5 ;  /* 0x3f0000004e4ec820 */ /* 0x000fc80000400000 */
[----:B------:R1:W5:Y:S01]  /*3730*/  MUFU.EX2 R93, R75 ;  /* 0x0000004b005d7308 */ /* 0x0003620000000800 */
[----:B--2---:R-:W-:Y:S01]  /*3740*/  @!P5 FMUL R20, R20, R20 ;  /* 0x000000141414d220 */ /* 0x004fe20000400000 */
[----:B------:R-:W-:Y:S01]  /*3750*/  FSETP.GEU.AND P5, PT, R82, -126, PT ;  /* 0xc2fc00005200780b */ /* 0x000fe20003fae000 */
[----:B---3--:R-:W-:-:S04]  /*3760*/  FFMA R74, R86, UR30, -R89 ;  /* 0x0000001e564a7c23 */ /* 0x008fc80008000859 */
[----:B------:R-:W-:Y:S01]  /*3770*/  @!P6 FMUL R79, R79, 0.5 ;  /* 0x3f0000004f4fe820 */ /* 0x000fe20000400000 */
[----:B------:R2:W3:Y:S01]  /*3780*/  MUFU.EX2 R96, R78 ;  /* 0x0000004e00607308 */ /* 0x0004e20000000800 */
[----:B----4-:R-:W-:Y:S01]  /*3790*/  @!P3 FMUL R92, R92, R92 ;  /* 0x0000005c5c5cb220 */ /* 0x010fe20000400000 */
[----:B------:R-:W-:Y:S01]  /*37a0*/  FSETP.GEU.AND P3, PT, R83, -126, PT ;  /* 0xc2fc00005300780b */ /* 0x000fe20003f6e000 */
[----:B-1----:R-:W-:-:S04]  /*37b0*/  FFMA R75, R87, UR30, -R89 ;  /* 0x0000001e574b7c23 */ /* 0x002fc80008000859 */
[----:B------:R-:W-:Y:S01]  /*37c0*/  @!P5 FMUL R82, R82, 0.5 ;  /* 0x3f0000005252d820 */ /* 0x000fe20000400000 */
[----:B------:R1:W4:Y:S01]  /*37d0*/  MUFU.EX2 R97, R79 ;  /* 0x0000004f00617308 */ /* 0x0003220000000800 */
[----:B-----5:R-:W-:Y:S01]  /*37e0*/  @!P2 FMUL R93, R93, R93 ;  /* 0x0000005d5d5da220 */ /* 0x020fe20000400000 */
[----:B------:R-:W-:Y:S01]  /*37f0*/  FSETP.GEU.AND P2, PT, R74, -126, PT ;  /* 0xc2fc00004a00780b */ /* 0x000fe20003f4e000 */
[----:B--2---:R-:W-:-:S03]  /*3800*/  FFMA R78, R90, UR30, -R89 ;  /* 0x0000001e5a4e7c23 */ /* 0x004fc60008000859 */
[----:B------:R-:W-:Y:S01]  /*3810*/  F2FP.BF16.F32.PACK_AB R73, R93, R92 ;  /* 0x0000005c5d49723e */ /* 0x000fe200000010ff */
[----:B------:R-:W-:Y:S01]  /*3820*/  @!P3 FMUL R83, R83, 0.5 ;  /* 0x3f0000005353b820 */ /* 0x000fe20000400000 */
[----:B------:R2:W5:Y:S01]  /*3830*/  MUFU.EX2 R86, R82 ;  /* 0x0000005200567308 */ /* 0x0005620000000800 */
[----:B---3--:R-:W-:Y:S01]  /*3840*/  @!P4 FMUL R96, R96, R96 ;  /* 0x000000606060c220 */ /* 0x008fe20000400000 */
[----:B------:R-:W-:Y:S01]  /*3850*/  FSETP.GEU.AND P4, PT, R75, -126, PT ;  /* 0xc2fc00004b00780b */ /* 0x000fe20003f8e000 */
[----:B-1----:R-:W-:-:S04]  /*3860*/  FFMA R79, R91, UR30, -R89 ;  /* 0x0000001e5b4f7c23 */ /* 0x002fc80008000859 */
[----:B------:R-:W-:Y:S01]  /*3870*/  @!P2 FMUL R74, R74, 0.5 ;  /* 0x3f0000004a4aa820 */ /* 0x000fe20000400000 */
[----:B------:R-:W1:Y:S01]  /*3880*/  MUFU.EX2 R87, R83 ;  /* 0x0000005300577308 */ /* 0x000e620000000800 */
[----:B--2---:R-:W-:Y:S01]  /*3890*/  FFMA R82, R94, UR30, -R89 ;  /* 0x0000001e5e527c23 */ /* 0x004fe20008000859 */
[----:B----4-:R-:W-:Y:S01]  /*38a0*/  @!P6 FMUL R97, R97, R97 ;  /* 0x000000616161e220 */ /* 0x010fe20000400000 */
[----:B------:R-:W-:-:S04]  /*38b0*/  FSETP.GEU.AND P6, PT, R78, -126, PT ;  /* 0xc2fc00004e00780b */ /* 0x000fc80003fce000 */
[----:B------:R-:W-:Y:S01]  /*38c0*/  @!P4 FMUL R75, R75, 0.5 ;  /* 0x3f0000004b4bc820 */ /* 0x000fe20000400000 */
[----:B------:R2:W3:Y:S01]  /*38d0*/  MUFU.EX2 R90, R74 ;  /* 0x0000004a005a7308 */ /* 0x0004e20000000800 */
[----:B-----5:R-:W-:Y:S01]  /*38e0*/  @!P5 FMUL R86, R86, R86 ;  /* 0x000000565656d220 */ /* 0x020fe20000400000 */
[----:B------:R-:W-:-:S06]  /*38f0*/  FSETP.GEU.AND P5, PT, R79, -126, PT ;  /* 0xc2fc00004f00780b */ /* 0x000fcc0003fae000 */
[----:B------:R4:W5:Y:S01]  /*3900*/  MUFU.EX2 R91, R75 ;  /* 0x0000004b005b7308 */ /* 0x0009620000000800 */
[----:B-1----:R-:W-:Y:S01]  /*3910*/  @!P3 FMUL R87, R87, R87 ;  /* 0x000000575757b220 */ /* 0x002fe20000400000 */
[----:B------:R-:W-:Y:S01]  /*3920*/  FSETP.GEU.AND P3, PT, R82, -126, PT ;  /* 0xc2fc00005200780b */ /* 0x000fe20003f6e000 */
[----:B--2---:R-:W-:Y:S01]  /*3930*/  FFMA R74, R95, UR30, -R89 ;  /* 0x0000001e5f4a7c23 */ /* 0x004fe20008000859 */
[----:B------:R-:W-:-:S03]  /*3940*/  @!P6 FMUL R78, R78, 0.5 ;  /* 0x3f0000004e4ee820 */ /* 0x000fc60000400000 */
[----:B------:R-:W-:Y:S01]  /*3950*/  @!P5 FMUL R79, R79, 0.5 ;  /* 0x3f0000004f4fd820 */ /* 0x000fe20000400000 */
[----:B------:R1:W2:Y:S01]  /*3960*/  MUFU.EX2 R101, R78 ;  /* 0x0000004e00657308 */ /* 0x0002a20000000800 */
[----:B----4-:R-:W-:Y:S01]  /*3970*/  FFMA R75, R98, UR30, -R89 ;  /* 0x0000001e624b7c23 */ /* 0x010fe20008000859 */
[----:B---3--:R-:W-:Y:S01]  /*3980*/  @!P2 FMUL R90, R90, R90 ;  /* 0x0000005a5a5aa220 */ /* 0x008fe20000400000 */
[----:B------:R-:W-:-:S04]  /*3990*/  FSETP.GEU.AND P2, PT, R74, -126, PT ;  /* 0xc2fc00004a00780b */ /* 0x000fc80003f4e000 */
[----:B------:R-:W-:Y:S01]  /*39a0*/  @!P3 FMUL R82, R82, 0.5 ;  /* 0x3f0000005252b820 */ /* 0x000fe20000400000 */
[----:B------:R3:W4:Y:S01]  /*39b0*/  MUFU.EX2 R94, R79 ;  /* 0x0000004f005e7308 */ /* 0x0007220000000800 */
[----:B-----5:R-:W-:Y:S01]  /*39c0*/  @!P4 FMUL R91, R91, R91 ;  /* 0x0000005b5b5bc220 */ /* 0x020fe20000400000 */
[----:B------:R-:W-:Y:S01]  /*39d0*/  FSETP.GEU.AND P4, PT, R75, -126, PT ;  /* 0xc2fc00004b00780b */ /* 0x000fe20003f8e000 */
[----:B-1----:R-:W-:-:S05]  /*39e0*/  FFMA R78, R99, UR30, -R89 ;  /* 0x0000001e634e7c23 */ /* 0x002fca0008000859 */
[----:B------:R1:W5:Y:S01]  /*39f0*/  MUFU.EX2 R95, R82 ;  /* 0x00000052005f7308 */ /* 0x0003620000000800 */
[----:B------:R-:W-:Y:S01]  /*3a00*/  @!P2 FMUL R74, R74, 0.5 ;  /* 0x3f0000004a4aa820 */ /* 0x000fe20000400000 */
[----:B--2---:R-:W-:Y:S01]  /*3a10*/  @!P6 FMUL R101, R101, R101 ;  /* 0x000000656565e220 */ /* 0x004fe20000400000 */
[----:B------:R-:W-:Y:S01]  /*3a20*/  FSETP.GEU.AND P6, PT, R78, -126, PT ;  /* 0xc2fc00004e00780b */ /* 0x000fe20003fce000 */
[----:B---3--:R-:W-:-:S03]  /*3a30*/  FADD R79, R84, R21 ;  /* 0x00000015544f7221 */ /* 0x008fc60000000000 */
[----:B------:R-:W-:Y:S01]  /*3a40*/  @!P4 FMUL R75, R75, 0.5 ;  /* 0x3f0000004b4bc820 */ /* 0x000fe20000400000 */
[----:B------:R2:W3:Y:S01]  /*3a50*/  MUFU.EX2 R98, R74 ;  /* 0x0000004a00627308 */ /* 0x0004e20000000800 */
[----:B----4-:R-:W-:Y:S01]  /*3a60*/  @!P5 FMUL R94, R94, R94 ;  /* 0x0000005e5e5ed220 */ /* 0x010fe20000400000 */
[----:B------:R-:W-:Y:S01]  /*3a70*/  FSETP.GEU.AND P5, PT, R102, -126, PT ;  /* 0xc2fc00006600780b */ /* 0x000fe20003fae000 */
[----:B-1----:R-:W-:-:S05]  /*3a80*/  FADD R82, R85, R20 ;  /* 0x0000001455527221 */ /* 0x002fca0000000000 */
[----:B------:R1:W4:Y:S01]  /*3a90*/  MUFU.EX2 R99, R75 ;  /* 0x0000004b00637308 */ /* 0x0003220000000800 */
[----:B-----5:R-:W-:Y:S01]  /*3aa0*/  @!P3 FMUL R95, R95, R95 ;  /* 0x0000005f5f5fb220 */ /* 0x020fe20000400000 */
[----:B------:R-:W-:Y:S01]  /*3ab0*/  FSETP.GEU.AND P3, PT, R103, -126, PT ;  /* 0xc2fc00006700780b */ /* 0x000fe20003f6e000 */
[----:B------:R-:W-:Y:S01]  /*3ac0*/  @!P6 FMUL R78, R78, 0.5 ;  /* 0x3f0000004e4ee820 */ /* 0x000fe20000400000 */
[----:B--2---:R-:W-:-:S03]  /*3ad0*/  FADD R74, R81, R8 ;  /* 0x00000008514a7221 */ /* 0x004fc60000000000 */
[----:B------:R-:W-:Y:S01]  /*3ae0*/  @!P5 FMUL R102, R102, 0.5 ;  /* 0x3f0000006666d820 */ /* 0x000fe20000400000 */
[----:B------:R2:W5:Y:S01]  /*3af0*/  MUFU.EX2 R100, R78 ;  /* 0x0000004e00647308 */ /* 0x0005620000000800 */
[----:B---3--:R-:W-:Y:S01]  /*3b00*/  @!P2 FMUL R98, R98, R98 ;  /* 0x000000626262a220 */ /* 0x008fe20000400000 */
[----:B------:R-:W-:Y:S01]  /*3b10*/  FSETP.GEU.AND P2, PT, R10, -126, PT ;  /* 0xc2fc00000a00780b */ /* 0x000fe20003f4e000 */
[----:B------:R-:W-:Y:S01]  /*3b20*/  FADD R83, R7, R74 ;  /* 0x0000004a07537221 */ /* 0x000fe20000000000 */
[----:B-1----:R-:W-:Y:S01]  /*3b30*/  FADD R75, R77, R14 ;  /* 0x0000000e4d4b7221 */ /* 0x002fe20000000000 */
[----:B------:R-:W-:Y:S02]  /*3b40*/  FADD R74, R76, R13 ;  /* 0x0000000d4c4a7221 */ /* 0x000fe40000000000 */
[----:B------:R-:W-:Y:S01]  /*3b50*/  @!P3 FMUL R103, R103, 0.5 ;  /* 0x3f0000006767b820 */ /* 0x000fe20000400000 */
[----:B------:R1:W3:Y:S01]  /*3b60*/  MUFU.EX2 R89, R102 ;  /* 0x0000006600597308 */ /* 0x0002e20000000800 */
[----:B----4-:R-:W-:Y:S01]  /*3b70*/  @!P4 FMUL R99, R99, R99 ;  /* 0x000000636363c220 */ /* 0x010fe20000400000 */
[----:B------:R-:W-:Y:S01]  /*3b80*/  FSETP.GEU.AND P4, PT, R109, -126, PT ;  /* 0xc2fc00006d00780b */ /* 0x000fe20003f8e000 */
[----:B--2---:R-:W-:Y:S01]  /*3b90*/  FADD R78, R80, R15 ;  /* 0x0000000f504e7221 */ /* 0x004fe20000000000 */
[----:B------:R-:W-:Y:S01]  /*3ba0*/  FADD R82, R75, R82 ;  /* 0x000000524b527221 */ /* 0x000fe20000000000 */
[----:B------:R-:W-:Y:S01]  /*3bb0*/  FADD R74, R74, R79 ;  /* 0x0000004f4a4a7221 */ /* 0x000fe20000000000 */
[----:B------:R-:W-:Y:S01]  /*3bc0*/  FADD R75, R92, R101 ;  /* 0x000000655c4b7221 */ /* 0x000fe20000000000 */
[----:B------:R-:W-:Y:S01]  /*3bd0*/  @!P2 FMUL R10, R10, 0.5 ;  /* 0x3f0000000a0aa820 */ /* 0x000fe20000400000 */
[----:B------:R2:W4:Y:S01]  /*3be0*/  MUFU.EX2 R88, R103 ;  /* 0x0000006700587308 */ /* 0x0005220000000800 */
[----:B-----5:R-:W-:Y:S01]  /*3bf0*/  @!P6 FMUL R100, R100, R100 ;  /* 0x000000646464e220 */ /* 0x020fe20000400000 */
[----:B------:R-:W-:Y:S01]  /*3c00*/  FADD R9, R9, R78 ;  /* 0x0000004e09097221 */ /* 0x000fe20000000000 */
[----:B------:R-:W-:Y:S01]  /*3c10*/  FADD R78, R93, R94 ;  /* 0x0000005e5d4e7221 */ /* 0x000fe20000000000 */
[----:B-1----:R-:W-:Y:S01]  /*3c20*/  FADD R102, R97, R98 ;  /* 0x0000006261667221 */ /* 0x002fe20000000000 */
[----:B------:R-:W-:Y:S01]  /*3c30*/  FADD R110, R86, R99 ;  /* 0x00000063566e7221 */ /* 0x000fe20000000000 */
[----:B------:R-:W-:Y:S01]  /*3c40*/  FADD R79, R96, R95 ;  /* 0x0000005f604f7221 */ /* 0x000fe20000000000 */
[----:B------:R-:W-:Y:S01]  /*3c50*/  @!P4 FMUL R109, R109, 0.5 ;  /* 0x3f0000006d6dc820 */ /* 0x000fe20000400000 */
[----:B------:R-:W1:Y:S01]  /*3c60*/  MUFU.EX2 R7, R10 ;  /* 0x0000000a00077308 */ /* 0x000e620000000800 */
[----:B---3--:R-:W-:Y:S01]  /*3c70*/  @!P5 FMUL R89, R89, R89 ;  /* 0x000000595959d220 */ /* 0x008fe20000400000 */
[----:B--2---:R-:W-:Y:S01]  /*3c80*/  FADD R103, R87, R100 ;  /* 0x0000006457677221 */ /* 0x004fe20000000000 */
[----:B------:R-:W-:Y:S01]  /*3c90*/  FADD R75, R75, R110 ;  /* 0x0000006e4b4b7221 */ /* 0x000fe20000000000 */
[----:B------:R-:W-:Y:S01]  /*3ca0*/  FADD R82, R83, R82 ;  /* 0x0000005253527221 */ /* 0x000fe20000000000 */
[----:B------:R-:W-:Y:S01]  /*3cb0*/  FADD R112, R90, R89 ;  /* 0x000000595a707221 */ /* 0x000fe20000000000 */
[----:B------:R-:W-:Y:S01]  /*3cc0*/  FADD R78, R78, R103 ;  /* 0x000000674e4e7221 */ /* 0x000fe20000000000 */
[----:B------:R-:W-:Y:S01]  /*3cd0*/  FADD R9, R9, R74 ;  /* 0x0000004a09097221 */ /* 0x000fe20000000000 */
[----:B------:R-:W2:Y:S01]  /*3ce0*/  MUFU.EX2 R10, R109 ;  /* 0x0000006d000a7308 */ /* 0x000ea20000000800 */
[----:B----4-:R-:W-:Y:S01]  /*3cf0*/  @!P3 FMUL R88, R88, R88 ;  /* 0x000000585858b220 */ /* 0x010fe20000400000 */
[----:B------:R-:W-:Y:S01]  /*3d00*/  FADD R112, R79, R112 ;  /* 0x000000704f707221 */ /* 0x000fe20000000000 */
[----:B------:R-:W-:Y:S01]  /*3d10*/  FADD R82, R9, R82 ;  /* 0x0000005209527221 */ /* 0x000fe20000000000 */
[----:B------:R-:W-:Y:S01]  /*3d20*/  SHF.L.U32 R9, R104, 0x1f, RZ ;  /* 0x0000001f68097819 */ /* 0x000fe200000006ff */
[----:B------:R-:W-:Y:S01]  /*3d30*/  FADD R111, R91, R88 ;  /* 0x000000585b6f7221 */ /* 0x000fe20000000000 */
[----:B------:R-:W-:Y:S01]  /*3d40*/  FADD R75, R75, R112 ;  /* 0x000000704b4b7221 */ /* 0x000fe20000000000 */
[----:B------:R-:W-:-:S02]  /*3d50*/  F2FP.BF16.F32.PACK_AB R74, R77, R76 ;  /* 0x0000004c4d4a723e */ /* 0x000fc400000010ff */
[----:B------:R-:W-:Y:S01]  /*3d60*/  FADD R111, R102, R111 ;  /* 0x0000006f666f7221 */ /* 0x000fe20000000000 */
[----:B-1----:R-:W-:Y:S01]  /*3d70*/  @!P2 FMUL R7, R7, R7 ;  /* 0x000000070707a220 */ /* 0x002fe20000400000 */
[----:B------:R1:W3:Y:S01]  /*3d80*/  SYNCS.PHASECHK.TRANS64.TRYWAIT P2, [UR6+0x19400], R9 ;  /* 0x01940009ff0075a7 */ /* 0x0002e20008040146 */
[----:B------:R-:W-:Y:S01]  /*3d90*/  F2FP.BF16.F32.PACK_AB R76, R81, R80 ;  /* 0x00000050514c723e */ /* 0x000fe200000010ff */
[----:B------:R-:W-:Y:S01]  /*3da0*/  FADD R78, R78, R111 ;  /* 0x0000006f4e4e7221 */ /* 0x000fe20000000000 */
[----:B------:R-:W-:Y:S01]  /*3db0*/  FFMA R0, R7, R0, R82 ;  /* 0x0000000007007223 */ /* 0x000fe20000000052 */
[----:B------:R-:W-:Y:S01]  /*3dc0*/  F2FP.BF16.F32.PACK_AB R77, R87, R86 ;  /* 0x00000056574d723e */ /* 0x000fe200000010ff */
[-C--:B------:R-:W-:Y:S01]  /*3dd0*/  FMUL R24, R24, R7.reuse ;  /* 0x0000000718187220 */ /* 0x080fe20000400000 */
[----:B------:R-:W-:Y:S01]  /*3de0*/  FADD R75, R75, R78 ;  /* 0x0000004e4b4b7221 */ /* 0x000fe20000000000 */
[----:B--2---:R-:W-:Y:S01]  /*3df0*/  @!P4 FMUL R10, R10, R10 ;  /* 0x0000000a0a0ac220 */ /* 0x004fe20000400000 */
[----:B------:R-:W-:Y:S01]  /*3e00*/  F2FP.BF16.F32.PACK_AB R78, R85, R84 ;  /* 0x00000054554e723e */ /* 0x000fe200000010ff */
[-C--:B------:R-:W-:Y:S01]  /*3e10*/  FMUL R25, R25, R7.reuse ;  /* 0x0000000719197220 */ /* 0x080fe20000400000 */
[----:B------:R-:W-:Y:S01]  /*3e20*/  FMUL R28, R28, R7 ;  /* 0x000000071c1c7220 */ /* 0x000fe20000400000 */
[----:B------:R-:W-:Y:S01]  /*3e30*/  FFMA R3, R10, R3, R75 ;  /* 0x000000030a037223 */ /* 0x000fe2000000004b */
[-C--:B------:R-:W-:Y:S01]  /*3e40*/  FMUL R29, R29, R7.reuse ;  /* 0x000000071d1d7220 */ /* 0x080fe20000400000 */
        /* <DEDUP_REMOVED lines=19> */
[----:B------:R-:W-:Y:S01]  /*3f80*/  FMUL R69, R69, R7 ;  /* 0x0000000745457220 */ /* 0x000fe20000400000 */
        /* <DEDUP_REMOVED lines=24> */
[----:B------:R-:W-:-:S02]  /*4110*/  F2FP.BF16.F32.PACK_AB R75, R97, R96 ;  /* 0x00000060614b723e */ /* 0x000fc400000010ff */
[----:B------:R-:W-:Y:S02]  /*4120*/  F2FP.BF16.F32.PACK_AB R79, R91, R90 ;  /* 0x0000005a5b4f723e */ /* 0x000fe400000010ff */
[----:B------:R-:W-:Y:S02]  /*4130*/  F2FP.BF16.F32.PACK_AB R80, R12, R11 ;  /* 0x0000000b0c50723e */ /* 0x000fe400000010ff */
[----:B------:R-:W-:Y:S02]  /*4140*/  F2FP.BF16.F32.PACK_AB R81, R94, R101 ;  /* 0x000000655e51723e */ /* 0x000fe400000010ff */
[----:B------:R-:W-:Y:S02]  /*4150*/  F2FP.BF16.F32.PACK_AB R82, R14, R13 ;  /* 0x0000000d0e52723e */ /* 0x000fe400000010ff */
[----:B------:R-:W-:Y:S02]  /*4160*/  F2FP.BF16.F32.PACK_AB R83, R98, R95 ;  /* 0x0000005f6253723e */ /* 0x000fe400000010ff */
[----:B------:R-:W-:-:S02]  /*4170*/  F2FP.BF16.F32.PACK_AB R84, R8, R15 ;  /* 0x0000000f0854723e */ /* 0x000fc400000010ff */
[----:B------:R-:W-:Y:S02]  /*4180*/  F2FP.BF16.F32.PACK_AB R85, R100, R99 ;  /* 0x000000636455723e */ /* 0x000fe400000010ff */
[----:B------:R-:W-:Y:S01]  /*4190*/  F2FP.BF16.F32.PACK_AB R86, R20, R21 ;  /* 0x000000151456723e */ /* 0x000fe200000010ff */
[----:B-1-3--:R-:W-:Y:S06]  /*41a0*/  @!P0 BRA `(.L_x_29) ;  /* 0x0000000000048947 */ /* 0x00afec0003800000 */
[----:B------:R-:W-:Y:S01]  /*41b0*/  BPT.TRAP 0x1 ;  /* 0x000000040000795c */ /* 0x000fe20000300000 */
.L_x_29:
[----:B------:R-:W-:Y:S05]  /*41c0*/  @P2 BRA `(.L_x_30) ;  /* 0x0000000000082947 */ /* 0x000fea0003800000 */
[----:B------:R-:W1:Y:S02]  /*41d0*/  SYNCS.PHASECHK.TRANS64.TRYWAIT P2, [UR6+0x19400], R9 ;  /* 0x01940009ff0075a7 */ /* 0x000e640008040146 */
[----:B-1----:R-:W-:Y:S05]  /*41e0*/  @!P2 BRA `(.L_x_31) ;  /* 0x000000380030a947 */ /* 0x002fea0003800000 */
.L_x_30:
[----:B------:R-:W-:Y:S01]  /*41f0*/  UIMAD UR11, UR10, 0x300, UR28 ;  /* 0x000003000a0b78a4 */ /* 0x000fe2000f8e021c */
[----:B------:R-:W-:Y:S01]  /*4200*/  WARPGROUP.ARRIVE ;  /* 0x00000000000079c5 */ /* 0x000fe20000000000 */
[----:B------:R-:W-:Y:S01]  /*4210*/  UMOV UR7, 0x80000020 ;  /* 0x8000002000077882 */ /* 0x000fe20000000000 */
[----:B------:R-:W-:-:S04]  /*4220*/  F2FP.BF16.F32.PACK_AB R87, R88, R89 ;  /* 0x000000595857723e */ /* 0x000fc800000010ff */
[----:B------:R-:W-:Y:S02]  /*4230*/  UMOV UR6, UR11 ;  /* 0x0000000b00067c82 */ /* 0x000fe40008000000 */
        /* <DEDUP_REMOVED lines=19> */
.L_x_32:
[----:B------:R-:W-:-:S04]  /*4370*/  ULEA UR6, UR29, UR45, 0x3 ;  /* 0x0000002d1d067291 */ /* 0x000fc8000f8e183f */
[----:B------:R-:W-:-:S04]  /*4380*/  UIADD3 UR6, UR6, 0x19428, URZ ;  /* 0x0001942806067890 */ /* 0x000fc8000fffe03f */
[----:B------:R-:W-:-:S09]  /*4390*/  UPRMT UR6, URZ, 0x654, UR6 ;  /* 0x000006543f067896 */ /* 0x000fd20008000006 */
[----:B------:R-:W-:Y:S01]  /*43a0*/  SYNCS.ARRIVE.TRANS64.RED.A1T0 RZ, [UR6], RZ ;  /* 0x000000ffffff79a7 */ /* 0x000fe20008100406 */
[----:B------:R-:W-:Y:S05]  /*43b0*/  @P1 BRA `(.L_x_33) ;  /* 0x0000000000041947 */ /* 0x000fea0003800000 */
[----:B------:R-:W-:Y:S01]  /*43c0*/  BPT.TRAP 0x1 ;  /* 0x000000040000795c */ /* 0x000fe20000300000 */
.L_x_33:
[----:B------:R-:W-:-:S04]  /*43d0*/  UIADD3 UR29, UR29, 0x1, URZ ;  /* 0x000000011d1d7890 */ /* 0x000fc8000fffe03f */
[----:B------:R-:W-:-:S04]  /*43e0*/  UISETP.NE.AND UP0, UPT, UR29, 0x5, UPT ;  /* 0x000000051d00788c */ /* 0x000fc8000bf05270 */
[----:B------:R-:W-:Y:S01]  /*43f0*/  USEL UR29, UR29, URZ, UP0 ;  /* 0x0000003f1d1d7287 */ /* 0x000fe20008000000 */
[----:B------:R-:W-:Y:S11]  /*4400*/  @!P0 BRA `(.L_x_34) ;  /* 0x0000000000048947 */ /* 0x000ff60003800000 */
[----:B------:R-:W-:Y:S01]  /*4410*/  BPT.TRAP 0x1 ;  /* 0x000000040000795c */ /* 0x000fe20000300000 */
.L_x_34:
[----:B------:R-:W-:-:S04]  /*4420*/  ULEA UR6, UR29, UR45, 0x3 ;  /* 0x0000002d1d067291 */ /* 0x000fc8000f8e183f */
[----:B------:R-:W-:-:S04]  /*4430*/  UIADD3 UR6, UR6, 0x19428, URZ ;  /* 0x0001942806067890 */ /* 0x000fc8000fffe03f */
[----:B------:R-:W-:-:S09]  /*4440*/  UPRMT UR6, URZ, 0x654, UR6 ;  /* 0x000006543f067896 */ /* 0x000fd20008000006 */
[----:B------:R-:W-:Y:S01]  /*4450*/  SYNCS.ARRIVE.TRANS64.RED.A1T0 RZ, [UR6], RZ ;  /* 0x000000ffffff79a7 */ /* 0x000fe20008100406 */
[----:B------:R-:W-:Y:S05]  /*4460*/  @P1 BRA `(.L_x_35) ;  /* 0x0000000000041947 */ /* 0x000fea0003800000 */
[----:B------:R-:W-:Y:S01]  /*4470*/  BPT.TRAP 0x1 ;  /* 0x000000040000795c */ /* 0x000fe20000300000 */
.L_x_35:
[----:B------:R-:W-:Y:S01]  /*4480*/  UIADD3 UR10, UR10, 0x1, URZ ;  /* 0x000000010a0a7890 */ /* 0x000fe2000fffe03f */
[C---:B------:R-:W-:Y:S01]  /*4490*/  ISETP.GT.AND P2, PT, R6.reuse, 0x2, PT ;  /* 0x000000020600780c */ /* 0x040fe20003f44270 */
[----:B------:R-:W-:Y:S01]  /*44a0*/  UIADD3 UR29, UR29, 0x1, URZ ;  /* 0x000000011d1d7890 */ /* 0x000fe2000fffe03f */
[----:B------:R-:W-:Y:S01]  /*44b0*/  VIADD R6, R6, 0xffffffff ;  /* 0xffffffff06067836 */ /* 0x000fe20000000000 */
[----:B------:R-:W-:Y:S01]  /*44c0*/  UISETP.NE.AND UP1, UPT, UR10, 0x5, UPT ;  /* 0x000000050a00788c */ /* 0x000fe2000bf25270 */
[----:B------:R-:W-:Y:S01]  /*44d0*/  MOV R7, R4 ;  /* 0x0000000400077202 */ /* 0x000fe20000000f00 */
[----:B------:R-:W-:Y:S01]  /*44e0*/  UISETP.NE.AND UP0, UPT, UR29, 0x5, UPT ;  /* 0x000000051d00788c */ /* 0x000fe2000bf05270 */
[----:B-1----:R-:W-:Y:S01]  /*44f0*/  IMAD.MOV.U32 R9, RZ, RZ, R5 ;  /* 0x000000ffff097224 */ /* 0x002fe200078e0005 */
[----:B------:R-:W-:Y:S02]  /*4500*/  USEL UR6, URZ, 0x1, UP1 ;  /* 0x000000013f067887 */ /* 0x000fe40008800000 */
[----:B------:R-:W-:-:S02]  /*4510*/  USEL UR29, UR29, URZ, UP0 ;  /* 0x0000003f1d1d7287 */ /* 0x000fc40008000000 */
[----:B------:R-:W-:Y:S02]  /*4520*/  USEL UR58, UR10, URZ, UP1 ;  /* 0x0000003f0a3a7287 */ /* 0x000fe40008800000 */
[----:B------:R-:W-:Y:S01]  /*4530*/  LOP3.LUT R104, R104, UR6, RZ, 0x3c, !PT ;  /* 0x0000000668687c12 */ /* 0x000fe2000f8e3cff */
[----:B------:R-:W-:Y:S09]  /*4540*/  @P2 BRA `(.L_x_36) ;  /* 0xffffffe400782947 */ /* 0x000ff2000383ffff */
.L_x_25:
[----:B------:R-:W-:-:S06]  /*4550*/  UISETP.NE.AND UP0, UPT, UR54, 0x3, UPT ;  /* 0x000000033600788c */ /* 0x000fcc000bf05270 */
[----:B------:R-:W-:-:S13]  /*4560*/  PLOP3.LUT P2, PT, PT, PT, UP0, 0x80, 0x0 ;  /* 0x000000000000781c */ /* 0x000fda0003f4f008 */
[----:B------:R-:W-:Y:S05]  /*4570*/  @!P2 BRA `(.L_x_37) ;  /* 0x000000000004a947 */ /* 0x000fea0003800000 */
[----:B------:R-:W-:Y:S01]  /*4580*/  BPT.TRAP 0x1 ;  /* 0x000000040000795c */ /* 0x000fe20000300000 */
.L_x_37:
[----:B------:R-:W-:Y:S02]  /*4590*/  UISETP.GT.U32.AND UP0, UPT, UR55, 0x1, UPT ;  /* 0x000000013700788c */ /* 0x000fe4000bf04070 */
[----:B------:R-:W-:-:S04]  /*45a0*/  ULEA UR4, UR37, UR45, 0x3 ;  /* 0x0000002d25047291 */ /* 0x000fc8000f8e183f */
[----:B------:R-:W-:Y:S01]  /*45b0*/  UIADD3 UR4, UR4, 0x19460, URZ ;  /* 0x0001946004047890 */ /* 0x000fe2000fffe03f */
[----:B------:R-:W-:-:S03]  /*45c0*/  PLOP3.LUT P2, PT, PT, PT, UP0, 0x80, 0x0 ;  /* 0x000000000000781c */ /* 0x000fc60003f4f008 */
[----:B------:R-:W-:-:S09]  /*45d0*/  UPRMT UR4, URZ, 0x654, UR4 ;  /* 0x000006543f047896 */ /* 0x000fd20008000004 */
[----:B------:R-:W-:Y:S01]  /*45e0*/  SYNCS.ARRIVE.TRANS64.RED.A1T0 RZ, [UR4], RZ ;  /* 0x000000ffffff79a7 */ /* 0x000fe20008100404 */
[----:B------:R-:W-:Y:S05]  /*45f0*/  @P2 BRA `(.L_x_38) ;  /* 0x0000000000042947 */ /* 0x000fea0003800000 */
[----:B------:R-:W-:Y:S01]  /*4600*/  BPT.TRAP 0x1 ;  /* 0x000000040000795c */ /* 0x000fe20000300000 */
.L_x_38:
[----:B------:R-:W-:Y:S05]  /*4610*/  @!P0 BRA `(.L_x_39) ;  /* 0x0000000000048947 */ /* 0x000fea0003800000 */
[----:B------:R-:W-:Y:S01]  /*4620*/  BPT.TRAP 0x1 ;  /* 0x000000040000795c */ /* 0x000fe20000300000 */
.L_x_39:
[----:B------:R-:W-:-:S04]  /*4630*/  ULEA UR29, UR29, UR45, 0x3 ;  /* 0x0000002d1d1d7291 */ /* 0x000fc8000f8e183f */
[----:B------:R-:W-:-:S04]  /*4640*/  UIADD3 UR29, UR29, 0x19428, URZ ;  /* 0x000194281d1d7890 */ /* 0x000fc8000fffe03f */
[----:B------:R-:W-:-:S09]  /*4650*/  UPRMT UR29, URZ, 0x654, UR29 ;  /* 0x000006543f1d7896 */ /* 0x000fd2000800001d */
[----:B------:R-:W-:Y:S01]  /*4660*/  SYNCS.ARRIVE.TRANS64.RED.A1T0 RZ, [UR29], RZ ;  /* 0x000000ffffff79a7 */ /* 0x000fe2000810041d */
[----:B------:R-:W-:Y:S05]  /*4670*/  @P1 BRA `(.L_x_40) ;  /* 0x0000000000041947 */ /* 0x000fea0003800000 */
[----:B------:R-:W-:Y:S01]  /*4680*/  BPT.TRAP 0x1 ;  /* 0x000000040000795c */ /* 0x000fe20000300000 */
.L_x_40:
[----:B------:R-:W1:Y:S01]  /*4690*/  SHFL.BFLY PT, R7, R0, 0x1, 0x1f ;  /* 0x0c201f0000077f89 */ /* 0x000e6200000e0000 */
[----:B------:R-:W-:Y:S01]  /*46a0*/  BSSY B0, `(.L_x_41) ;  /* 0x0000023000007945 */ /* 0x000fe20003800000 */
[----:B------:R-:W-:Y:S01]  /*46b0*/  MOV R9, 0x7f800000 ;  /* 0x7f80000000097802 */ /* 0x000fe20000000f00 */
[----:B------:R-:W-:Y:S01]  /*46c0*/  IMAD.MOV.U32 R10, RZ, RZ, 0x3f800000 ;  /* 0x3f800000ff0a7424 */ /* 0x000fe200078e00ff */
[----:B------:R-:W2:Y:S01]  /*46d0*/  SHFL.BFLY PT, R6, R3, 0x1, 0x1f ;  /* 0x0c201f0003067f89 */ /* 0x000ea200000e0000 */
[----:B------:R-:W-:Y:S02]  /*46e0*/  IMAD.MOV.U32 R11, RZ, RZ, 0x7f800000 ;  /* 0x7f800000ff0b7424 */ /* 0x000fe400078e00ff */
[----:B-1----:R-:W-:Y:S01]  /*46f0*/  FADD R7, R7, R0 ;  /* 0x0000000007077221 */ /* 0x002fe20000000000 */
[----:B--2---:R-:W-:-:S04]  /*4700*/  FADD R15, R6, R3 ;  /* 0x00000003060f7221 */ /* 0x004fc80000000000 */
[----:B------:R-:W1:Y:S01]  /*4710*/  SHFL.BFLY PT, R8, R7, 0x2, 0x1f ;  /* 0x0c401f0007087f89 */ /* 0x000e6200000e0000 */
[----:B------:R-:W-:-:S03]  /*4720*/  MOV R6, 0x3f800000 ;  /* 0x3f80000000067802 */ /* 0x000fc60000000f00 */
[----:B------:R-:W2:Y:S01]  /*4730*/  SHFL.BFLY PT, R20, R15, 0x2, 0x1f ;  /* 0x0c401f000f147f89 */ /* 0x000ea200000e0000 */
[C---:B-1----:R-:W-:Y:S01]  /*4740*/  FSETP.NE.AND P0, PT, R7.reuse, -R8, PT ;  /* 0x800000080700720b */ /* 0x042fe20003f05000 */
[----:B------:R-:W-:Y:S01]  /*4750*/  FADD R3, R7, R8 ;  /* 0x0000000807037221 */ /* 0x000fe20000000000 */
[----:B--2---:R-:W-:-:S11]  /*4760*/  FADD R8, R15, R20 ;  /* 0x000000140f087221 */ /* 0x004fd60000000000 */
[----:B------:R-:W-:Y:S05]  /*4770*/  @!P0 BRA `(.L_x_42) ;  /* 0x0000000000548947 */ /* 0x000fea0003800000 */
[----:B------:R-:W-:Y:S01]  /*4780*/  IADD3 R0, R3, 0x1800000, RZ ;  /* 0x0180000003007810 */ /* 0x000fe20007ffe0ff */
[----:B------:R-:W-:Y:S03]  /*4790*/  BSSY B1, `(.L_x_43) ;  /* 0x000000c000017945 */ /* 0x000fe60003800000 */
[----:B------:R-:W-:-:S04]  /*47a0*/  LOP3.LUT R0, R0, 0x7f800000, RZ, 0xc0, !PT ;  /* 0x7f80000000007812 */ /* 0x000fc800078ec0ff */
[----:B------:R-:W-:-:S13]  /*47b0*/  ISETP.GT.U32.AND P0, PT, R0, 0x1ffffff, PT ;  /* 0x01ffffff0000780c */ /* 0x000fda0003f04070 */
[----:B------:R-:W-:Y:S05]  /*47c0*/  @P0 BRA `(.L_x_44) ;  /* 0x0000000000100947 */ /* 0x000fea0003800000 */
[----:B------:R-:W-:-:S07]  /*47d0*/  MOV R14, 0x47f0 ;  /* 0x000047f0000e7802 */ /* 0x000fce0000000f00 */
[----:B------:R-:W-:Y:S05]  /*47e0*/  CALL.REL.NOINC `($__internal_0_$__cuda_sm20_rcp_rn_f32_slowpath) ;  /* 0x0000003400c07944 */ /* 0x000fea0003c00000 */
[----:B------:R-:W-:Y:S01]  /*47f0*/  IMAD.MOV.U32 R6, RZ, RZ, R0 ;  /* 0x000000ffff067224 */ /* 0x000fe200078e0000 */
[----:B------:R-:W-:Y:S06]  /*4800*/  BRA `(.L_x_45) ;  /* 0x0000000000107947 */ /* 0x000fec0003800000 */
.L_x_44:
[----:B------:R-:W1:Y:S02]  /*4810*/  MUFU.RCP R6, R3 ;  /* 0x0000000300067308 */ /* 0x000e640000001000 */
[----:B-1----:R-:W-:-:S04]  /*4820*/  FFMA R0, R3, R6, -1 ;  /* 0xbf80000003007423 */ /* 0x002fc80000000006 */
[----:B------:R-:W-:-:S04]  /*4830*/  FADD.FTZ R7, -R0, -RZ ;  /* 0x800000ff00077221 */ /* 0x000fc80000010100 */
[----:B------:R-:W-:-:S07]  /*4840*/  FFMA R6, R6, R7, R6 ;  /* 0x0000000706067223 */ /* 0x000fce0000000006 */
.L_x_45:
[----:B------:R-:W-:Y:S05]  /*4850*/  BSYNC B1 ;  /* 0x0000000000017941 */ /* 0x000fea0003800000 */
.L_x_43:
[----:B------:R-:W-:Y:S01]  /*4860*/  FSETP.GEU.AND P0, PT, |R3|, 1.175494350822287508e-38, PT ;  /* 0x008000000300780b */ /* 0x000fe20003f0e200 */
[----:B------:R-:W-:-:S12]  /*4870*/  ULDC UR4, c[0x0][0x600] ;  /* 0x0001800000047ab9 */ /* 0x000fd80000000800 */
[----:B------:R-:W-:-:S04]  /*4880*/  @!P0 FMUL R3, R3, 16777216 ;  /* 0x4b80000003038820 */ /* 0x000fc80000400000 */
[----:B------:R-:W1:Y:S02]  /*4890*/  MUFU.LG2 R0, R3 ;  /* 0x0000000300007308 */ /* 0x000e640000000c00 */
[----:B-1----:R-:W-:-:S04]  /*48a0*/  @!P0 FADD R0, R0, -24 ;  /* 0xc1c0000000008421 */ /* 0x002fc80000000000 */
[----:B------:R-:W-:-:S04]  /*48b0*/  FMUL R11, R0, 0.69314718246459960938 ;  /* 0x3f317218000b7820 */ /* 0x000fc80000400000 */
[----:B------:R-:W-:-:S07]  /*48c0*/  FFMA R11, R4, UR4, R11 ;  /* 0x00000004040b7c23 */ /* 0x000fce000800000b */
.L_x_42:
[----:B------:R-:W-:Y:S05]  /*48d0*/  BSYNC B0 ;  /* 0x0000000000007941 */ /* 0x000fea0003800000 */
.L_x_41:
[----:B------:R-:W-:Y:S01]  /*48e0*/  FSETP.NE.AND P0, PT, R15, -R20, PT ;  /* 0x800000140f00720b */ /* 0x000fe20003f05000 */
[----:B------:R-:W-:Y:S01]  /*48f0*/  ULDC UR4, c[0x0][0x608] ;  /* 0x0001820000047ab9 */ /* 0x000fe20000000800 */
[----:B------:R-:W-:Y:S01]  /*4900*/  BSSY B0, `(.L_x_46) ;  /* 0x0000031000007945 */ /* 0x000fe20003800000 */
[----:B------:R-:W-:-:S04]  /*4910*/  FMUL R6, R6, UR4 ;  /* 0x0000000406067c20 */ /* 0x000fc80008400000 */
        /* <DEDUP_REMOVED lines=24> */
[----:B------:R-:W-:Y:S06]  /*4aa0*/  @!P0 BRA `(.L_x_47) ;  /* 0x0000000000588947 */ /* 0x000fec0003800000 */
[----:B------:R-:W-:Y:S01]  /*4ab0*/  IADD3 R0, R8, 0x1800000, RZ ;  /* 0x0180000008007810 */ /* 0x000fe20007ffe0ff */
[----:B------:R-:W-:Y:S03]  /*4ac0*/  BSSY B1, `(.L_x_48) ;  /* 0x000000d000017945 */ /* 0x000fe60003800000 */
[----:B------:R-:W-:-:S04]  /*4ad0*/  LOP3.LUT R0, R0, 0x7f800000, RZ, 0xc0, !PT ;  /* 0x7f80000000007812 */ /* 0x000fc800078ec0ff */
[----:B------:R-:W-:-:S13]  /*4ae0*/  ISETP.GT.U32.AND P0, PT, R0, 0x1ffffff, PT ;  /* 0x01ffffff0000780c */ /* 0x000fda0003f04070 */
[----:B------:R-:W-:Y:S05]  /*4af0*/  @P0 BRA `(.L_x_49) ;  /* 0x0000000000140947 */ /* 0x000fea0003800000 */
[----:B------:R-:W-:Y:S01]  /*4b00*/  IMAD.MOV.U32 R3, RZ, RZ, R8 ;  /* 0x000000ffff037224 */ /* 0x000fe200078e0008 */
[----:B------:R-:W-:-:S07]  /*4b10*/  MOV R14, 0x4b30 ;  /* 0x00004b30000e7802 */ /* 0x000fce0000000f00 */
[----:B------:R-:W-:Y:S05]  /*4b20*/  CALL.REL.NOINC `($__internal_0_$__cuda_sm20_rcp_rn_f32_slowpath) ;  /* 0x0000003000f07944 */ /* 0x000fea0003c00000 */
[----:B------:R-:W-:Y:S01]  /*4b30*/  MOV R10, R0 ;  /* 0x00000000000a7202 */ /* 0x000fe20000000f00 */
[----:B------:R-:W-:Y:S06]  /*4b40*/  BRA `(.L_x_50) ;  /* 0x0000000000107947 */ /* 0x000fec0003800000 */
.L_x_49:
[----:B------:R-:W1:Y:S02]  /*4b50*/  MUFU.RCP R3, R8 ;  /* 0x0000000800037308 */ /* 0x000e640000001000 */
[----:B-1----:R-:W-:-:S04]  /*4b60*/  FFMA R0, R8, R3, -1 ;  /* 0xbf80000008007423 */ /* 0x002fc80000000003 */
[----:B------:R-:W-:-:S04]  /*4b70*/  FADD.FTZ R0, -R0, -RZ ;  /* 0x800000ff00007221 */ /* 0x000fc80000010100 */
[----:B------:R-:W-:-:S07]  /*4b80*/  FFMA R10, R3, R0, R3 ;  /* 0x00000000030a7223 */ /* 0x000fce0000000003 */
.L_x_50:
[----:B------:R-:W-:Y:S05]  /*4b90*/  BSYNC B1 ;  /* 0x0000000000017941 */ /* 0x000fea0003800000 */
.L_x_48:
[----:B------:R-:W-:Y:S01]  /*4ba0*/  FSETP.GEU.AND P0, PT, |R8|, 1.175494350822287508e-38, PT ;  /* 0x008000000800780b */ /* 0x000fe20003f0e200 */
[----:B------:R-:W-:-:S12]  /*4bb0*/  ULDC UR4, c[0x0][0x600] ;  /* 0x0001800000047ab9 */ /* 0x000fd80000000800 */
[----:B------:R-:W-:-:S04]  /*4bc0*/  @!P0 FMUL R8, R8, 16777216 ;  /* 0x4b80000008088820 */ /* 0x000fc80000400000 */
[----:B------:R-:W1:Y:S02]  /*4bd0*/  MUFU.LG2 R0, R8 ;  /* 0x0000000800007308 */ /* 0x000e640000000c00 */
[----:B-1----:R-:W-:-:S04]  /*4be0*/  @!P0 FADD R0, R0, -24 ;  /* 0xc1c0000000008421 */ /* 0x002fc80000000000 */
[----:B------:R-:W-:-:S04]  /*4bf0*/  FMUL R0, R0, 0.69314718246459960938 ;  /* 0x3f31721800007820 */ /* 0x000fc80000400000 */
[----:B------:R-:W-:-:S07]  /*4c00*/  FFMA R9, R5, UR4, R0 ;  /* 0x0000000405097c23 */ /* 0x000fce0008000000 */
.L_x_47:
[----:B------:R-:W-:Y:S05]  /*4c10*/  BSYNC B0 ;  /* 0x0000000000007941 */ /* 0x000fea0003800000 */
.L_x_46:
[----:B------:R-:W-:Y:S01]  /*4c20*/  SHF.L.U32 R0, R108, 0x1f, RZ ;  /* 0x0000001f6c007819 */ /* 0x000fe200000006ff */
[----:B------:R-:W-:Y:S01]  /*4c30*/  UISETP.NE.AND UP0, UPT, UR57, 0x1, UPT ;  /* 0x000000013900788c */ /* 0x000fe2000bf05270 */
[----:B------:R-:W-:Y:S01]  /*4c40*/  LOP3.LUT P1, RZ, R2, 0x3, RZ, 0xc0, !PT ;  /* 0x0000000302ff7812 */ /* 0x000fe2000782c0ff */
[----:B------:R-:W-:Y:S01]  /*4c50*/  UISETP.NE.AND UP1, UPT, UR57, 0x2, UPT ;  /* 0x000000023900788c */ /* 0x000fe2000bf25270 */
[----:B------:R-:W1:Y:S01]  /*4c60*/  SYNCS.PHASECHK.TRANS64.TRYWAIT P0, [UR51+0x8], R0 ;  /* 0x00000800ff0075a7 */ /* 0x000e620008000173 */
[----:B------:R-:W-:Y:S01]  /*4c70*/  ULDC UR4, c[0x0][0x608] ;  /* 0x0001820000047ab9 */ /* 0x000fe20000000800 */
[----:B------:R-:W-:Y:S01]  /*4c80*/  USHF.L.U32 UR42, UR42, 0x6, URZ ;  /* 0x000000062a2a7899 */ /* 0x000fe2000800063f */
[----:B------:R-:W-:-:S05]  /*4c90*/  FMUL R10, R10, UR4 ;  /* 0x000000040a0a7c20 */ /* 0x000fca0008400000 */
[----:B------:R-:W-:Y:S02]  /*4ca0*/  @!UP0 ULOP3.LUT UP2, URZ, UR37, 0x2, URZ, 0xc0, !UPT ;  /* 0x00000002253f8892 */ /* 0x000fe4000f84c03f */
[----:B------:R-:W-:Y:S02]  /*4cb0*/  @!UP0 ULOP3.LUT UR37, UR37, 0x1, URZ, 0xc0, !UPT ;  /* 0x0000000125258892 */ /* 0x000fe4000f8ec03f */
[----:B------:R-:W-:Y:S02]  /*4cc0*/  @!UP0 USEL UR5, URZ, 0x1, UP2 ;  /* 0x000000013f058887 */ /* 0x000fe40009000000 */
[----:B------:R-:W-:Y:S02]  /*4cd0*/  @!UP1 UIADD3 UR6, UR37, 0x1, URZ ;  /* 0x0000000125069890 */ /* 0x000fe4000fffe03f */
[----:B------:R-:W-:Y:S02]  /*4ce0*/  @!UP0 ULOP3.LUT UR36, UR36, UR5, URZ, 0x3c, !UPT ;  /* 0x0000000524248292 */ /* 0x000fe4000f8e3c3f */
[----:B------:R-:W-:-:S02]  /*4cf0*/  @!UP1 UISETP.GT.U32.AND UP2, UPT, UR6, 0x1, UPT ;  /* 0x000000010600988c */ /* 0x000fc4000bf44070 */
[----:B------:R-:W-:Y:S02]  /*4d00*/  @!UP1 ULOP3.LUT UR37, UR37, 0x1, URZ, 0xc, !UPT ;  /* 0x0000000125259892 */ /* 0x000fe4000f8e0c3f */
[----:B------:R-:W-:-:S04]  /*4d10*/  @!UP1 USEL UR5, URZ, 0x1, !UP2 ;  /* 0x000000013f059887 */ /* 0x000fc8000d000000 */
[----:B------:R-:W-:Y:S01]  /*4d20*/  @!UP1 ULOP3.LUT UR36, UR36, UR5, URZ, 0x3c, !UPT ;  /* 0x0000000524249292 */ /* 0x000fe2000f8e3c3f */
[----:B-1----:R-:W-:Y:S11]  /*4d30*/  @!P0 BRA `(.L_x_51) ;  /* 0x0000002c00748947 */ /* 0x002ff60003800000 */
.L_x_117:
[----:B------:R-:W-:Y:S04]  /*4d40*/  BSSY B0, `(.L_x_52) ;  /* 0x0000012000007945 */ /* 0x000fe80003800000 */
[----:B------:R-:W-:Y:S05]  /*4d50*/  @P1 BRA `(.L_x_53) ;  /* 0x0000000000401947 */ /* 0x000fea0003800000 */
[----:B------:R-:W-:Y:S01]  /*4d60*/  ULDC.64 UR4, c[0x0][0x688] ;  /* 0x0001a20000047ab9 */ /* 0x000fe20000000a00 */
[----:B------:R-:W-:Y:S01]  /*4d70*/  VIADD R5, R16, UR42 ;  /* 0x0000002a10057c36 */ /* 0x000fe20008000000 */
[----:B------:R-:W-:-:S04]  /*4d80*/  UIMAD UR4, UR43, UR4, UR42 ;  /* 0x000000042b0472a4 */ /* 0x000fc8000f8e022a */
[----:B------:R-:W-:Y:S01]  /*4d90*/  UIMAD UR4, UR44, UR5, UR4 ;  /* 0x000000052c0472a4 */ /* 0x000fe2000f8e0204 */
[C---:B------:R-:W-:Y:S02]  /*4da0*/  IADD3 R4, R5.reuse, 0x8, RZ ;  /* 0x0000000805047810 */ /* 0x040fe40007ffe0ff */
[----:B------:R-:W-:Y:S02]  /*4db0*/  ULDC UR5, c[0x0][0x288] ;  /* 0x0000a20000057ab9 */ /* 0x000fe40000000800 */
[----:B------:R-:W-:Y:S01]  /*4dc0*/  ISETP.GE.U32.AND P0, PT, R5, UR5, PT ;  /* 0x0000000505007c0c */ /* 0x000fe2000bf06070 */
[----:B-1----:R-:W-:Y:S01]  /*4dd0*/  IMAD.U32 R3, RZ, RZ, UR4 ;  /* 0x00000004ff037e24 */ /* 0x002fe2000f8e00ff */
[----:B------:R-:W-:Y:S02]  /*4de0*/  IADD3 R0, P2, R16, UR4, RZ ;  /* 0x0000000410007c10 */ /* 0x000fe4000ff5e0ff */
[----:B------:R-:W-:Y:S01]  /*4df0*/  ISETP.GE.U32.AND P1, PT, R4, UR5, PT ;  /* 0x0000000504007c0c */ /* 0x000fe2000bf26070 */
[----:B------:R-:W-:Y:S01]  /*4e00*/  ULDC.64 UR4, c[0x0][0x680] ;  /* 0x0001a00000047ab9 */ /* 0x000fe20000000a00 */
[----:B------:R-:W-:-:S02]  /*4e10*/  LEA.HI.X.SX32 R3, R3, RZ, 0x1, P2 ;  /* 0x000000ff03037211 */ /* 0x000fc400010f0eff */
[----:B------:R-:W-:-:S04]  /*4e20*/  LEA R4, P2, R0, UR4, 0x2 ;  /* 0x0000000400047c11 */ /* 0x000fc8000f8410ff */
[----:B------:R-:W-:-:S05]  /*4e30*/  LEA.HI.X R5, R0, UR5, R3, 0x2, P2 ;  /* 0x0000000500057c11 */ /* 0x000fca00090f1403 */
[----:B------:R2:W-:Y:S04]  /*4e40*/  @!P0 STG.E desc[UR60][R4.64], R11 ;  /* 0x0000000b04008986 */ /* 0x0005e8000c10193c */
[----:B------:R2:W-:Y:S02]  /*4e50*/  @!P1 STG.E desc[UR60][R4.64+0x20], R9 ;  /* 0x0000200904009986 */ /* 0x0005e4000c10193c */
.L_x_53:
[----:B------:R-:W-:Y:S05]  /*4e60*/  BSYNC B0 ;  /* 0x0000000000007941 */ /* 0x000fea0003800000 */
.L_x_52:
[----:B------:R-:W-:Y:S01]  /*4e70*/  ULDC.64 UR4, c[0x0][0x730] ;  /* 0x0001cc0000047ab9 */ /* 0x000fe20000000a00 */
[-C--:B------:R-:W-:Y:S01]  /*4e80*/  FMUL R26, R26, R10.reuse ;  /* 0x0000000a1a1a7220 */ /* 0x080fe20000400000 */
[----:B------:R-:W-:Y:S01]  /*4e90*/  ISETP.NE.U32.AND P0, PT, RZ, UR4, PT ;  /* 0x00000004ff007c0c */ /* 0x000fe2000bf05070 */
[-C--:B------:R-:W-:Y:S01]  /*4ea0*/  FMUL R27, R27, R10.reuse ;  /* 0x0000000a1b1b7220 */ /* 0x080fe20000400000 */
[-C--:B------:R-:W-:Y:S01]  /*4eb0*/  FMUL R30, R30, R10.reuse ;  /* 0x0000000a1e1e7220 */ /* 0x080fe20000400000 */
[-C--:B------:R-:W-:Y:S01]  /*4ec0*/  FMUL R31, R31, R10.reuse ;  /* 0x0000000a1f1f7220 */ /* 0x080fe20000400000 */
[----:B------:R-:W-:Y:S01]  /*4ed0*/  ISETP.NE.AND.EX P0, PT, RZ, UR5, PT, P0 ;  /* 0x00000005ff007c0c */ /* 0x000fe2000bf05300 */
        /* <DEDUP_REMOVED lines=20> */
[----:B------:R-:W-:Y:S06]  /*5020*/  @P0 BRA `(.L_x_54) ;  /* 0x0000000000240947 */ /* 0x000fec0003800000 */
[----:B------:R-:W-:Y:S02]  /*5030*/  ULDC.64 UR4, c[0x0][0x728] ;  /* 0x0001ca0000047ab9 */ /* 0x000fe40000000a00 */
[----:B------:R-:W-:-:S04]  /*5040*/  ISETP.NE.U32.AND P0, PT, RZ, UR4, PT ;  /* 0x00000004ff007c0c */ /* 0x000fc8000bf05070 */
[----:B------:R-:W-:-:S13]  /*5050*/  ISETP.NE.AND.EX P0, PT, RZ, UR5, PT, P0 ;  /* 0x00000005ff007c0c */ /* 0x000fda000bf05300 */
[----:B------:R-:W-:Y:S05]  /*5060*/  @!P0 BRA `(.L_x_55) ;  /* 0x00000000000c8947 */ /* 0x000fea0003800000 */
[----:B--2---:R-:W2:Y:S02]  /*5070*/  LDC.64 R4, c[0x0][0x728] ;  /* 0x0001ca00ff047b82 */ /* 0x004ea40000000a00 */
[----:B--2---:R3:W5:Y:S01]  /*5080*/  LDG.E R105, desc[UR60][R4.64] ;  /* 0x0000003c04697981 */ /* 0x004762000c1e1900 */
[----:B------:R-:W-:Y:S05]  /*5090*/  BRA `(.L_x_54) ;  /* 0x0000000000087947 */ /* 0x000fea0003800000 */
.L_x_55:
[----:B------:R-:W-:Y:S02]  /*50a0*/  ULDC UR4, c[0x0][0x720] ;  /* 0x0001c80000047ab9 */ /* 0x000fe40000000800 */
[----:B------:R-:W-:-:S07]  /*50b0*/  MOV R105, UR4 ;  /* 0x0000000400697c02 */ /* 0x000fce0008000f00 */
.L_x_54:
[----:B-1----:R-:W-:-:S04]  /*50c0*/  MOV R0, RZ ;  /* 0x000000ff00007202 */ /* 0x002fc80000000f00 */
[----:B------:R-:W-:-:S13]  /*50d0*/  LOP3.LUT P0, RZ, R0, 0x1bf, RZ, 0xc0, !PT ;  /* 0x000001bf00ff7812 */ /* 0x000fda000780c0ff */
[----:B------:R-:W-:Y:S05]  /*50e0*/  @!P0 BRA `(.L_x_56) ;  /* 0x0000000000408947 */ /* 0x000fea0003800000 */
[----:B------:R-:W-:Y:S01]  /*50f0*/  MOV R0, 0x0 ;  /* 0x0000000000007802 */ /* 0x000fe20000000f00 */
[----:B------:R-:W-:Y:S01]  /*5100*/  ULDC.64 UR4, c[0x4][0x70] ;  /* 0x01001c0000047ab9 */ /* 0x000fe20000000a00 */
[----:B------:R-:W-:Y:S01]  /*5110*/  ULDC.64 UR6, c[0x4][0x8] ;  /* 0x0100020000067ab9 */ /* 0x000fe20000000a00 */
[----:B--23--:R-:W-:Y:S01]  /*5120*/  IMAD.U32 R4, RZ, RZ, UR4 ;  /* 0x00000004ff047e24 */ /* 0x00cfe2000f8e00ff */
[----:B------:R1:W2:Y:S01]  /*5130*/  LDC.64 R14, c[0x4][R0] ;  /* 0x01000000000e7b82 */ /* 0x0002a20000000a00 */
[----:B------:R-:W-:Y:S01]  /*5140*/  MOV R5, UR5 ;  /* 0x0000000500057c02 */ /* 0x000fe20008000f00 */
[----:B------:R-:W-:Y:S01]  /*5150*/  ULDC.64 UR4, c[0x4][0x78] ;  /* 0x01001e0000047ab9 */ /* 0x000fe20000000a00 */
[----:B------:R-:W-:Y:S01]  /*5160*/  IMAD.U32 R10, RZ, RZ, UR6 ;  /* 0x00000006ff0a7e24 */ /* 0x000fe2000f8e00ff */
[----:B------:R-:W-:Y:S01]  /*5170*/  MOV R7, UR5 ;  /* 0x0000000500077c02 */ /* 0x000fe20008000f00 */
[----:B------:R-:W-:Y:S01]  /*5180*/  IMAD.U32 R6, RZ, RZ, UR4 ;  /* 0x00000004ff067e24 */ /* 0x000fe2000f8e00ff */
[----:B------:R-:W-:Y:S01]  /*5190*/  MOV R11, UR7 ;  /* 0x00000007000b7c02 */ /* 0x000fe20008000f00 */
[----:B------:R-:W-:Y:S01]  /*51a0*/  IMAD.MOV.U32 R8, RZ, RZ, 0x70 ;  /* 0x00000070ff087424 */ /* 0x000fe200078e00ff */
[----:B------:R-:W-:Y:S01]  /*51b0*/  MOV R12, 0x1 ;  /* 0x00000001000c7802 */ /* 0x000fe20000000f00 */
[----:B-1----:R-:W-:-:S07]  /*51c0*/  IMAD.MOV.U32 R13, RZ, RZ, RZ ;  /* 0x000000ffff0d7224 */ /* 0x002fce00078e00ff */
[----:B------:R-:W-:-:S07]  /*51d0*/  LEPC R20, `(.L_x_56) ;  /* 0x000000001014794e */ /* 0x000fce0000000000 */
[----:B--2--5:R-:W-:Y:S05]  /*51e0*/  CALL.ABS.NOINC R14 ;  /* 0x000000000e007343 */ /* 0x024fea0003c00000 */
.L_x_56:
[----:B------:R-:W-:Y:S01]  /*51f0*/  LOP3.LUT P0, RZ, R18, 0x1b0, RZ, 0xc0, !PT ;  /* 0x000001b012ff7812 */ /* 0x000fe2000780c0ff */
[----:B------:R-:W-:-:S12]  /*5200*/  BSSY B6, `(.L_x_57) ;  /* 0x0000012000067945 */ /* 0x000fd80003800000 */
[----:B------:R-:W-:Y:S05]  /*5210*/  @!P0 BRA `(.L_x_58) ;  /* 0x0000000000408947 */ /* 0x000fea0003800000 */
[----:B------:R-:W-:Y:S01]  /*5220*/  MOV R0, 0x0 ;  /* 0x0000000000007802 */ /* 0x000fe20000000f00 */
[----:B------:R-:W-:Y:S01]  /*5230*/  ULDC.64 UR4, c[0x4][0x70] ;  /* 0x01001c0000047ab9 */ /* 0x000fe20000000a00 */
[----:B------:R-:W-:Y:S01]  /*5240*/  ULDC.64 UR6, c[0x4][0x78] ;  /* 0x01001e0000067ab9 */ /* 0x000fe20000000a00 */
[----:B--23--:R-:W-:Y:S01]  /*5250*/  MOV R4, UR4 ;  /* 0x0000000400047c02 */ /* 0x00cfe20008000f00 */
[----:B------:R1:W2:Y:S01]  /*5260*/  LDC.64 R14, c[0x4][R0] ;  /* 0x01000000000e7b82 */ /* 0x0002a20000000a00 */
[----:B------:R-:W-:Y:S01]  /*5270*/  IMAD.U32 R5, RZ, RZ, UR5 ;  /* 0x00000005ff057e24 */ /* 0x000fe2000f8e00ff */
[----:B------:R-:W-:Y:S01]  /*5280*/  ULDC.64 UR4, c[0x4][0x10] ;  /* 0x0100040000047ab9 */ /* 0x000fe20000000a00 */
[----:B------:R-:W-:Y:S01]  /*5290*/  MOV R6, UR6 ;  /* 0x0000000600067c02 */ /* 0x000fe20008000f00 */
[----:B------:R-:W-:Y:S01]  /*52a0*/  IMAD.U32 R7, RZ, RZ, UR7 ;  /* 0x00000007ff077e24 */ /* 0x000fe2000f8e00ff */
[----:B------:R-:W-:Y:S01]  /*52b0*/  MOV R10, UR4 ;  /* 0x00000004000a7c02 */ /* 0x000fe20008000f00 */
[----:B------:R-:W-:Y:S01]  /*52c0*/  IMAD.U32 R11, RZ, RZ, UR5 ;  /* 0x00000005ff0b7e24 */ /* 0x000fe2000f8e00ff */
[----:B------:R-:W-:Y:S01]  /*52d0*/  MOV R8, 0x70 ;  /* 0x0000007000087802 */ /* 0x000fe20000000f00 */
[----:B------:R-:W-:Y:S01]  /*52e0*/  IMAD.MOV.U32 R12, RZ, RZ, 0x1 ;  /* 0x00000001ff0c7424 */ /* 0x000fe200078e00ff */
[----:B-1----:R-:W-:-:S07]  /*52f0*/  MOV R13, RZ ;  /* 0x000000ff000d7202 */ /* 0x002fce0000000f00 */
[----:B------:R-:W-:-:S07]  /*5300*/  LEPC R20, `(.L_x_58) ;  /* 0x000000001014794e */ /* 0x000fce0000000000 */
[----:B--2--5:R-:W-:Y:S05]  /*5310*/  CALL.ABS.NOINC R14 ;  /* 0x000000000e007343 */ /* 0x024fea0003c00000 */
.L_x_58:
[----:B------:R-:W-:Y:S05]  /*5320*/  BSYNC B6 ;  /* 0x0000000000067941 */ /* 0x000fea0003800000 */
.L_x_57:
[----:B------:R-:W-:Y:S02]  /*5330*/  ULDC.64 UR4, c[0x0][0x730] ;  /* 0x0001cc0000047ab9 */ /* 0x000fe40000000a00 */
[----:B------:R-:W-:Y:S01]  /*5340*/  ISETP.NE.U32.AND P0, PT, RZ, UR4, PT ;  /* 0x00000004ff007c0c */ /* 0x000fe2000bf05070 */
[----:B------:R-:W-:-:S03]  /*5350*/  ULDC UR4, c[0x0][0x720] ;  /* 0x0001c80000047ab9 */ /* 0x000fc60000000800 */
[----:B------:R-:W-:-:S04]  /*5360*/  ISETP.NE.AND.EX P0, PT, RZ, UR5, PT, P0 ;  /* 0x00000005ff007c0c */ /* 0x000fc8000bf05300 */
[----:B-----5:R-:W-:Y:S02]  /*5370*/  FSEL R72, R105, UR4, !P0 ;  /* 0x0000000469487c08 */ /* 0x020fe4000c000000 */
[----:B------:R-:W-:-:S03]  /*5380*/  ISETP.GT.U32.AND P0, PT, R22, 0x3e, PT ;  /* 0x0000003e1600780c */ /* 0x000fc60003f04070 */
[-C--:B------:R-:W-:Y:S01]  /*5390*/  FMUL R6, R28, R72.reuse ;  /* 0x000000481c067220 */ /* 0x080fe20000400000 */
[-C--:B------:R-:W-:Y:S01]  /*53a0*/  FMUL R7, R29, R72.reuse ;  /* 0x000000481d077220 */ /* 0x080fe20000400000 */
[-C--:B------:R-:W-:Y:S01]  /*53b0*/  FMUL R8, R30, R72.reuse ;  /* 0x000000481e087220 */ /* 0x080fe20000400000 */
[-C--:B--2---:R-:W-:Y:S01]  /*53c0*/  FMUL R9, R31, R72.reuse ;  /* 0x000000481f097220 */ /* 0x084fe20000400000 */
[-C--:B------:R-:W-:Y:S01]  /*53d0*/  FMUL R10, R32, R72.reuse ;  /* 0x00000048200a7220 */ /* 0x080fe20000400000 */
[-C--:B------:R-:W-:Y:S01]  /*53e0*/  FMUL R11, R33, R72.reuse ;  /* 0x00000048210b7220 */ /* 0x080fe20000400000 */
[-C--:B---3--:R-:W-:Y:S01]  /*53f0*/  FMUL R4, R24, R72.reuse ;  /* 0x0000004818047220 */ /* 0x088fe20000400000 */
        /* <DEDUP_REMOVED lines=9> */
[----:B------:R-:W-:Y:S01]  /*5490*/  F2FP.BF16.F32.PACK_AB R6, R7, R6 ;  /* 0x000000060706723e */ /* 0x000fe200000010ff */
[----:B------:R-:W-:Y:S01]  /*54a0*/  FMUL R24, R41, R72 ;  /* 0x0000004829187220 */ /* 0x000fe20000400000 */
[----:B------:R-:W-:Y:S01]  /*54b0*/  F2FP.BF16.F32.PACK_AB R7, R9, R8 ;  /* 0x000000080907723e */ /* 0x000fe200000010ff */
        /* <DEDUP_REMOVED lines=36> */
[----:B------:R-:W-:Y:S01]  /*5700*/  F2FP.BF16.F32.PACK_AB R11, R21, R20 ;  /* 0x00000014150b723e */ /* 0x000fe200000010ff */
[----:B------:R-:W-:Y:S06]  /*5710*/  @P0 BRA `(.L_x_59) ;  /* 0x0000000000040947 */ /* 0x000fec0003800000 */
[----:B------:R-:W-:-:S04]  /*5720*/  DEPBAR.LE SB0, 0x1 ;  /* 0x000080400000791a */ /* 0x000fc80000000000 */
.L_x_59:
[----:B------:R-:W-:Y:S05]  /*5730*/  WARPSYNC.ALL ;  /* 0x0000000000007948 */ /* 0x000fea0003800000 */
[----:B------:R-:W-:Y:S01]  /*5740*/  BAR.SYNC.DEFER_BLOCKING 0x1, 0x80 ;  /* 0x0042000000007b1d */ /* 0x000fe20000010000 */
[----:B------:R-:W-:Y:S02]  /*5750*/  F2FP.BF16.F32.PACK_AB R24, R24, R25 ;  /* 0x000000191818723e */ /* 0x000fe400000010ff */
[----:B------:R-:W-:Y:S02]  /*5760*/  F2FP.BF16.F32.PACK_AB R32, R32, R33 ;  /* 0x000000212020723e */ /* 0x000fe400000010ff */
[----:B------:R-:W-:Y:S01]  /*5770*/  F2FP.BF16.F32.PACK_AB R25, R26, R27 ;  /* 0x0000001b1a19723e */ /* 0x000fe200000010ff */
[----:B------:R-:W-:Y:S01]  /*5780*/  BSSY B0, `(.L_x_60) ;  /* 0x000001b000007945 */ /* 0x000fe20003800000 */
[----:B------:R-:W-:-:S02]  /*5790*/  F2FP.BF16.F32.PACK_AB R33, R34, R35 ;  /* 0x000000232221723e */ /* 0x000fc400000010ff */
[----:B------:R-:W-:Y:S02]  /*57a0*/  F2FP.BF16.F32.PACK_AB R26, R28, R29 ;  /* 0x0000001d1c1a723e */ /* 0x000fe400000010ff */
[----:B------:R-:W-:Y:S02]  /*57b0*/  F2FP.BF16.F32.PACK_AB R27, R30, R31 ;  /* 0x0000001f1e1b723e */ /* 0x000fe400000010ff */
[----:B------:R-:W-:Y:S02]  /*57c0*/  F2FP.BF16.F32.PACK_AB R34, R36, R37 ;  /* 0x000000252422723e */ /* 0x000fe400000010ff */
[----:B------:R-:W-:Y:S01]  /*57d0*/  F2FP.BF16.F32.PACK_AB R35, R38, R39 ;  /* 0x000000272623723e */ /* 0x000fe200000010ff */
[----:B------:R1:W-:Y:S04]  /*57e0*/  STSM.16.M88.4 [R19], R4 ;  /* 0x0000000413007844 */ /* 0x0003e80000000200 */
[----:B------:R1:W-:Y:S01]  /*57f0*/  STSM.16.M88.4 [R23], R8 ;  /* 0x0000000817007844 */ /* 0x0003e20000000200 */
[----:B------:R-:W-:Y:S01]  /*5800*/  @!PT LDS RZ, [RZ] ;  /* 0x00000000fffff984 */ /* 0x000fe20000000800 */
[----:B------:R-:W-:Y:S01]  /*5810*/  @!PT LDS RZ, [RZ] ;  /* 0x00000000fffff984 */ /* 0x000fe20000000800 */
[----:B------:R-:W-:Y:S01]  /*5820*/  @!PT LDS RZ, [RZ] ;  /* 0x00000000fffff984 */ /* 0x000fe20000000800 */
[----:B------:R-:W-:Y:S01]  /*5830*/  @!PT LDS RZ, [RZ] ;  /* 0x00000000fffff984 */ /* 0x000fe20000000800 */
[----:B------:R2:W-:Y:S06]  /*5840*/  MEMBAR.ALL.CTA ;  /* 0x0000000000007992 */ /* 0x0005ec0000008000 */
[----:B--2---:R-:W2:Y:S02]  /*5850*/  FENCE.VIEW.ASYNC.S ;  /* 0x00000000000073c6 */ /* 0x004ea40000000000 */
[----:B--2---:R-:W-:Y:S06]  /*5860*/  BAR.SYNC.DEFER_BLOCKING 0x1, 0x80 ;  /* 0x0042000000007b1d */ /* 0x004fec0000010000 */
[----:B------:R-:W-:Y:S05]  /*5870*/  @P0 BRA `(.L_x_61) ;  /* 0x00000000002c0947 */ /* 0x000fea0003800000 */
[----:B------:R-:W-:Y:S01]  /*5880*/  UIADD3 UR4, UR49, 0x12e00, URZ ;  /* 0x00012e0031047890 */ /* 0x000fe2000fffe03f */
[----:B------:R-:W-:Y:S01]  /*5890*/  IADD3 R0, P1, R106, 0x670, RZ ;  /* 0x000006706a007810 */ /* 0x000fe20007f3e0ff */
[----:B------:R-:W-:-:S03]  /*58a0*/  UMOV UR41, URZ ;  /* 0x0000003f00297c82 */ /* 0x000fc60008000000 */
[----:B------:R-:W-:Y:S01]  /*58b0*/  IADD3.X R3, RZ, R107, RZ, P1, !PT ;  /* 0x0000006bff037210 */ /* 0x000fe20000ffe4ff */
[----:B------:R-:W-:Y:S01]  /*58c0*/  IMAD.U32 R18, RZ, RZ, UR4 ;  /* 0x00000004ff127e24 */ /* 0x000fe2000f8e00ff */
[----:B------:R-:W-:Y:S02]  /*58d0*/  R2UR UR4, R0 ;  /* 0x00000000000472ca */ /* 0x000fe400000e0000 */
[----:B------:R-:W-:Y:S02]  /*58e0*/  R2UR UR5, R3 ;  /* 0x00000000030572ca */ /* 0x000fe400000e0000 */
[----:B------:R-:W-:-:S13]  /*58f0*/  R2UR UR40, R18 ;  /* 0x00000000122872ca */ /* 0x000fda00000e0000 */
[----:B------:R2:W-:Y:S01]  /*5900*/  UTMASTG.4D [UR40], [UR4] ;  /* 0x00000028040073b5 */ /* 0x0005e20008018000 */
[----:B------:R0:W-:Y:S01]  /*5910*/  UTMACMDFLUSH ;  /* 0x00000000000079b7 */ /* 0x0001e20000000000 */
[----:B--2---:R-:W-:-:S04]  /*5920*/  DEPBAR.LE SB0, 0x1 ;  /* 0x000080400000791a */ /* 0x004fc80000000000 */
.L_x_61:
[----:B------:R-:W-:Y:S05]  /*5930*/  BSYNC B0 ;  /* 0x0000000000007941 */ /* 0x000fea0003800000 */
.L_x_60:
[----:B------:R-:W-:Y:S01]  /*5940*/  BAR.SYNC.DEFER_BLOCKING 0x1, 0x80 ;  /* 0x0042000000007b1d */ /* 0x000fe20000010000 */
[----:B------:R-:W-:Y:S02]  /*5950*/  F2FP.BF16.F32.PACK_AB R40, R40, R41 ;  /* 0x000000292828723e */ /* 0x000fe400000010ff */
[----:B------:R-:W-:Y:S02]  /*5960*/  F2FP.BF16.F32.PACK_AB R48, R48, R49 ;  /* 0x000000313030723e */ /* 0x000fe400000010ff */
[----:B------:R-:W-:Y:S01]  /*5970*/  F2FP.BF16.F32.PACK_AB R41, R42, R43 ;  /* 0x0000002b2a29723e */ /* 0x000fe200000010ff */
[----:B------:R-:W-:Y:S01]  /*5980*/  BSSY B0, `(.L_x_62) ;  /* 0x0000019000007945 */ /* 0x000fe20003800000 */
[----:B------:R-:W-:Y:S02]  /*5990*/  F2FP.BF16.F32.PACK_AB R49, R50, R51 ;  /* 0x000000333231723e */ /* 0x000fe400000010ff */
[----:B------:R-:W-:Y:S02]  /*59a0*/  F2FP.BF16.F32.PACK_AB R42, R44, R45 ;  /* 0x0000002d2c2a723e */ /* 0x000fe400000010ff */
[----:B------:R-:W-:-:S02]  /*59b0*/  F2FP.BF16.F32.PACK_AB R43, R46, R47 ;  /* 0x0000002f2e2b723e */ /* 0x000fc400000010ff */
[----:B------:R-:W-:Y:S02]  /*59c0*/  F2FP.BF16.F32.PACK_AB R50, R52, R53 ;  /* 0x000000353432723e */ /* 0x000fe400000010ff */
[----:B------:R-:W-:Y:S01]  /*59d0*/  F2FP.BF16.F32.PACK_AB R51, R54, R55 ;  /* 0x000000373633723e */ /* 0x000fe200000010ff */
[----:B------:R2:W-:Y:S04]  /*59e0*/  STSM.16.M88.4 [R19+0x1000], R24 ;  /* 0x0010001813007844 */ /* 0x0005e80000000200 */
[----:B------:R2:W-:Y:S01]  /*59f0*/  STSM.16.M88.4 [R23+0x1000], R32 ;  /* 0x0010002017007844 */ /* 0x0005e20000000200 */
[----:B------:R-:W-:Y:S01]  /*5a00*/  @!PT LDS RZ, [RZ] ;  /* 0x00000000fffff984 */ /* 0x000fe20000000800 */
[----:B------:R-:W-:Y:S01]  /*5a10*/  @!PT LDS RZ, [RZ] ;  /* 0x00000000fffff984 */ /* 0x000fe20000000800 */
[----:B------:R-:W-:Y:S01]  /*5a20*/  @!PT LDS RZ, [RZ] ;  /* 0x00000000fffff984 */ /* 0x000fe20000000800 */
[----:B------:R-:W-:Y:S01]  /*5a30*/  @!PT LDS RZ, [RZ] ;  /* 0x00000000fffff984 */ /* 0x000fe20000000800 */
[----:B------:R3:W-:Y:S06]  /*5a40*/  MEMBAR.ALL.CTA ;  /* 0x0000000000007992 */ /* 0x0007ec0000008000 */
[----:B---3--:R-:W3:Y:S02]  /*5a50*/  FENCE.VIEW.ASYNC.S ;  /* 0x00000000000073c6 */ /* 0x008ee40000000000 */
[----:B---3--:R-:W-:Y:S06]  /*5a60*/  BAR.SYNC.DEFER_BLOCKING 0x1, 0x80 ;  /* 0x0042000000007b1d */ /* 0x008fec0000010000 */
[----:B------:R-:W-:Y:S05]  /*5a70*/  @P0 BRA `(.L_x_63) ;  /* 0x0000000000240947 */ /* 0x000fea0003800000 */
[----:B------:R-:W-:Y:S01]  /*5a80*/  IADD3 R0, P1, R106, 0x670, RZ ;  /* 0x000006706a007810 */ /* 0x000fe20007f3e0ff */
[----:B------:R-:W-:Y:S01]  /*5a90*/  UIADD3 UR40, UR49, 0x13e00, URZ ;  /* 0x00013e0031287890 */ /* 0x000fe2000fffe03f */
[----:B------:R-:W-:Y:S02]  /*5aa0*/  UMOV UR41, 0x20 ;  /* 0x0000002000297882 */ /* 0x000fe40000000000 */
[----:B------:R-:W-:Y:S01]  /*5ab0*/  R2UR UR4, R0 ;  /* 0x00000000000472ca */ /* 0x000fe200000e0000 */
[----:B------:R-:W-:-:S05]  /*5ac0*/  IMAD.X R3, RZ, RZ, R107, P1 ;  /* 0x000000ffff037224 */ /* 0x000fca00008e066b */
[----:B------:R-:W-:-:S13]  /*5ad0*/  R2UR UR5, R3 ;  /* 0x00000000030572ca */ /* 0x000fda00000e0000 */
[----:B------:R3:W-:Y:S01]  /*5ae0*/  UTMASTG.4D [UR40], [UR4] ;  /* 0x00000028040073b5 */ /* 0x0007e20008018000 */
[----:B------:R0:W-:Y:S01]  /*5af0*/  UTMACMDFLUSH ;  /* 0x00000000000079b7 */ /* 0x0001e20000000000 */
[----:B---3--:R-:W-:-:S04]  /*5b00*/  DEPBAR.LE SB0, 0x1 ;  /* 0x000080400000791a */ /* 0x008fc80000000000 */
.L_x_63:
[----:B------:R-:W-:Y:S05]  /*5b10*/  BSYNC B0 ;  /* 0x0000000000007941 */ /* 0x000fea0003800000 */
.L_x_62:
[----:B------:R-:W-:Y:S06]  /*5b20*/  BAR.SYNC.DEFER_BLOCKING 0x1, 0x80 ;  /* 0x0042000000007b1d */ /* 0x000fec0000010000 */
[----:B------:R-:W-:Y:S01]  /*5b30*/  BSSY B0, `(.L_x_64) ;  /* 0x0000015000007945 */ /* 0x000fe20003800000 */
[----:B------:R3:W-:Y:S04]  /*5b40*/  STSM.16.M88.4 [R19], R40 ;  /* 0x0000002813007844 */ /* 0x0007e80000000200 */
[----:B------:R3:W-:Y:S01]  /*5b50*/  STSM.16.M88.4 [R23], R48 ;  /* 0x0000003017007844 */ /* 0x0007e20000000200 */
[----:B------:R-:W-:Y:S01]  /*5b60*/  @!PT LDS RZ, [RZ] ;  /* 0x00000000fffff984 */ /* 0x000fe20000000800 */
[----:B------:R-:W-:Y:S01]  /*5b70*/  @!PT LDS RZ, [RZ] ;  /* 0x00000000fffff984 */ /* 0x000fe20000000800 */
[----:B------:R-:W-:Y:S01]  /*5b80*/  @!PT LDS RZ, [RZ] ;  /* 0x00000000fffff984 */ /* 0x000fe20000000800 */
[----:B------:R-:W-:Y:S01]  /*5b90*/  @!PT LDS RZ, [RZ] ;  /* 0x00000000fffff984 */ /* 0x000fe20000000800 */
[----:B------:R4:W-:Y:S06]  /*5ba0*/  MEMBAR.ALL.CTA ;  /* 0x0000000000007992 */ /* 0x0009ec0000008000 */
[----:B----4-:R-:W4:Y:S02]  /*5bb0*/  FENCE.VIEW.ASYNC.S ;  /* 0x00000000000073c6 */ /* 0x010f240000000000 */
[----:B----4-:R-:W-:Y:S06]  /*5bc0*/  BAR.SYNC.DEFER_BLOCKING 0x1, 0x80 ;  /* 0x0042000000007b1d */ /* 0x010fec0000010000 */
[----:B------:R-:W-:Y:S05]  /*5bd0*/  @P0 BRA `(.L_x_65) ;  /* 0x0000000000280947 */ /* 0x000fea0003800000 */
[----:B------:R-:W-:Y:S01]  /*5be0*/  UIADD3 UR4, UR49, 0x12e00, URZ ;  /* 0x00012e0031047890 */ /* 0x000fe2000fffe03f */
[----:B------:R-:W-:Y:S01]  /*5bf0*/  IADD3 R0, P0, R106, 0x670, RZ ;  /* 0x000006706a007810 */ /* 0x000fe20007f1e0ff */
[----:B------:R-:W-:-:S04]  /*5c00*/  UMOV UR41, 0x40 ;  /* 0x0000004000297882 */ /* 0x000fc80000000000 */
[----:B------:R-:W-:Y:S01]  /*5c10*/  IMAD.X R3, RZ, RZ, R107, P0 ;  /* 0x000000ffff037224 */ /* 0x000fe200000e066b */
[----:B------:R-:W-:Y:S02]  /*5c20*/  MOV R18, UR4 ;  /* 0x0000000400127c02 */ /* 0x000fe40008000f00 */
[----:B------:R-:W-:Y:S02]  /*5c30*/  R2UR UR4, R0 ;  /* 0x00000000000472ca */ /* 0x000fe400000e0000 */
[----:B------:R-:W-:Y:S02]  /*5c40*/  R2UR UR40, R18 ;  /* 0x00000000122872ca */ /* 0x000fe400000e0000 */
[----:B------:R-:W-:-:S13]  /*5c50*/  R2UR UR5, R3 ;  /* 0x00000000030572ca */ /* 0x000fda00000e0000 */
[----:B------:R4:W-:Y:S02]  /*5c60*/  UTMASTG.4D [UR40], [UR4] ;  /* 0x00000028040073b5 */ /* 0x0009e40008018000 */
[----:B----4-:R0:W-:Y:S02]  /*5c70*/  UTMACMDFLUSH ;  /* 0x00000000000079b7 */ /* 0x0101e40000000000 */
.L_x_65:
[----:B------:R-:W-:Y:S05]  /*5c80*/  BSYNC B0 ;  /* 0x0000000000007941 */ /* 0x000fea0003800000 */
.L_x_64:
[----:B------:R-:W-:Y:S01]  /*5c90*/  VIADD R17, R17, UR46 ;  /* 0x0000002e11117c36 */ /* 0x000fe20008000000 */
[----:B------:R-:W-:Y:S01]  /*5ca0*/  ULDC UR4, c[0x0][0xa00] ;  /* 0x0002800000047ab9 */ /* 0x000fe20000000800 */
[----:B------:R-:W-:Y:S01]  /*5cb0*/  MOV R0, UR48 ;  /* 0x0000003000007c02 */ /* 0x000fe20008000f00 */
[----:B------:R-:W-:-:S04]  /*5cc0*/  DEPBAR.LE SB0, 0x0 ;  /* 0x000080000000791a */ /* 0x000fc80000000000 */
[----:B------:R-:W-:Y:S01]  /*5cd0*/  ISETP.GE.AND P0, PT, R17, UR4, PT ;  /* 0x0000000411007c0c */ /* 0x000fe2000bf06270 */
[----:B------:R4:W-:Y:S01]  /*5ce0*/  SYNCS.ARRIVE.TRANS64.A1T0 RZ, [R0+UR52], RZ ;  /* 0x000000ff00ff79a7 */ /* 0x0009e20008100034 */
[----:B------:R-:W-:-:S11]  /*5cf0*/  LOP3.LUT R108, R108, 0x1, RZ, 0x3c, !PT ;  /* 0x000000016c6c7812 */ /* 0x000fd600078e3cff */
[----:B----4-:R-:W-:Y:S05]  /*5d00*/  @!P0 BRA `(.L_x_66) ;  /* 0xffffffb000708947 */ /* 0x010fea000383ffff */
[----:B------:R-:W-:Y:S05]  /*5d10*/  EXIT ;  /* 0x000000000000794d */ /* 0x000fea0003800000 */
.L_x_6:
[----:B------:R-:W-:-:S08]  /*5d20*/  NOP ;  /* 0x0000000000007918 */ /* 0x000fd00000000000 */
[----:B------:R-:W2:-:S00]  /*5d30*/  USETMAXREG.DEALLOC.CTAPOOL 0x18 ;  /* 0x00000018000079c8 */ /* 0x000e8000080e0500 */
[----:B------:R-:W-:-:S13]  /*5d40*/  PLOP3.LUT P3, PT, PT, PT, UP0, 0x80, 0x0 ;  /* 0x000000000000781c */ /* 0x000fda0003f6f008 */
[----:B--2---:R-:W-:Y:S05]  /*5d50*/  @!P3 BRA `(.L_x_67) ;  /* 0x00000008008cb947 */ /* 0x004fea0003800000 */
[----:B------:R-:W-:-:S13]  /*5d60*/  PLOP3.LUT P2, PT, PT, PT, UP1, 0x80, 0x0 ;  /* 0x000000000000781c */ /* 0x000fda0003f4f018 */
[----:B-1----:R-:W-:Y:S05]  /*5d70*/  @P2 EXIT ;  /* 0x000000000000294d */ /* 0x002fea0003800000 */
[----:B------:R-:W-:Y:S02]  /*5d80*/  ULDC UR4, c[0x0][0xa00] ;  /* 0x0002800000047ab9 */ /* 0x000fe40000000800 */
[----:B------:R-:W-:-:S13]  /*5d90*/  ISETP.GE.AND P2, PT, R17, UR4, PT ;  /* 0x0000000411007c0c */ /* 0x000fda000bf46270 */
[----:B------:R-:W-:Y:S05]  /*5da0*/  @P2 EXIT ;  /* 0x000000000000294d */ /* 0x000fea0003800000 */
[----:B------:R-:W-:Y:S01]  /*5db0*/  LOP3.LUT P2, RZ, R2, 0x1f, RZ, 0xc0, !PT ;  /* 0x0000001f02ff7812 */ /* 0x000fe2000784c0ff */
[----:B------:R-:W-:Y:S01]  /*5dc0*/  BSSY B0, `(.L_x_68) ;  /* 0x000009b000007945 */ /* 0x000fe20003800000 */
[----:B------:R-:W-:Y:S01]  /*5dd0*/  MOV R4, 0x1 ;  /* 0x0000000100047802 */ /* 0x000fe20000000f00 */
[----:B------:R-:W-:Y:S01]  /*5de0*/  IMAD.MOV.U32 R0, RZ, RZ, RZ ;  /* 0x000000ffff007224 */ /* 0x000fe200078e00ff */
[----:B------:R-:W-:Y:S01]  /*5df0*/  PLOP3.LUT P0, PT, P2, P0, PT, 0x2a, 0x0 ;  /* 0x000000000000781c */ /* 0x000fe20001700572 */
[----:B------:R-:W-:Y:S01]  /*5e00*/  ULOP3.LUT UR17, UR55, 0x2, URZ, 0xfc, !UPT ;  /* 0x0000000237117892 */ /* 0x000fe2000f8efc3f */
[----:B------:R-:W-:Y:S01]  /*5e10*/  MOV R5, 0x1 ;  /* 0x0000000100057802 */ /* 0x000fe20000000f00 */
[----:B------:R-:W-:Y:S01]  /*5e20*/  ULDC UR20, c[0x0][0xc] ;  /* 0x0000030000147ab9 */ /* 0x000fe20000000800 */
[----:B------:R-:W-:Y:S01]  /*5e30*/  ULDC.64 UR18, c[0x0][0x198] ;  /* 0x0000660000127ab9 */ /* 0x000fe20000000a00 */
[----:B------:R-:W-:-:S08]  /*5e40*/  ULDC UR21, c[0x0][0xa00] ;  /* 0x0002800000157ab9 */ /* 0x000fd00000000800 */
.L_x_83:
[----:B------:R-:W1:Y:S01]  /*5e50*/  LDC R6, c[0x0][0xa04] ;  /* 0x00028100ff067b82 */ /* 0x000e620000000800 */
[----:B------:R-:W-:Y:S01]  /*5e60*/  IMAD.MOV.U32 R7, RZ, RZ, R17 ;  /* 0x000000ffff077224 */ /* 0x000fe200078e0011 */
[----:B------:R-:W-:-:S06]  /*5e70*/  UMOV UR4, 0xffffffff ;  /* 0xffffffff00047882 */ /* 0x000fcc0000000000 */
[----:B------:R-:W2:Y:S08]  /*5e80*/  LDC R10, c[0x0][0xa10] ;  /* 0x00028400ff0a7b82 */ /* 0x000eb00000000800 */
[----:B------:R-:W3:Y:S01]  /*5e90*/  LDC R13, c[0x0][0xa1c] ;  /* 0x00028700ff0d7b82 */ /* 0x000ee20000000800 */
[----:B-1----:R-:W-:Y:S02]  /*5ea0*/  ISETP.NE.AND P2, PT, R6, 0x1, PT ;  /* 0x000000010600780c */ /* 0x002fe40003f45270 */
[----:B--2---:R-:W-:-:S11]  /*5eb0*/  ISETP.NE.AND P3, PT, R10, 0x1, PT ;  /* 0x000000010a00780c */ /* 0x004fd60003f65270 */
[----:B------:R-:W1:Y:S01]  /*5ec0*/  @P2 LDC.64 R8, c[0x0][0xa08] ;  /* 0x00028200ff082b82 */ /* 0x000e620000000a00 */
[----:B---3--:R-:W-:-:S07]  /*5ed0*/  ISETP.NE.AND P4, PT, R13, 0x1, PT ;  /* 0x000000010d00780c */ /* 0x008fce0003f85270 */
[----:B------:R-:W2:Y:S08]  /*5ee0*/  @P3 LDC R12, c[0x0][0xa14] ;  /* 0x00028500ff0c3b82 */ /* 0x000eb00000000800 */
[----:B------:R-:W3:Y:S08]  /*5ef0*/  @P3 LDC R11, c[0x0][0xa18] ;  /* 0x00028600ff0b3b82 */ /* 0x000ef00000000800 */
[----:B------:R-:W4:Y:S01]  /*5f00*/  @P4 LDC.64 R2, c[0x0][0xa20] ;  /* 0x00028800ff024b82 */ /* 0x000f220000000a00 */
[----:B-1----:R-:W-:-:S05]  /*5f10*/  @P2 IMAD.HI.U32 R8, R17, R8, RZ ;  /* 0x0000000811082227 */ /* 0x002fca00078e00ff */
[----:B------:R-:W-:-:S04]  /*5f20*/  @P2 SHF.R.U32.HI R7, RZ, R9, R8 ;  /* 0x00000009ff072219 */ /* 0x000fc80000011608 */
[----:B------:R-:W-:Y:S01]  /*5f30*/  MOV R9, R7 ;  /* 0x0000000700097202 */ /* 0x000fe20000000f00 */
[----:B--2---:R-:W-:-:S05]  /*5f40*/  @P3 IMAD.HI.U32 R8, R7, R12, RZ ;  /* 0x0000000c07083227 */ /* 0x004fca00078e00ff */
[----:B---3--:R-:W-:-:S05]  /*5f50*/  @P3 SHF.R.U32.HI R9, RZ, R11, R8 ;  /* 0x0000000bff093219 */ /* 0x008fca0000011608 */
[----:B----4-:R-:W-:-:S04]  /*5f60*/  @P4 IMAD.HI.U32 R8, R9, R2, RZ ;  /* 0x0000000209084227 */ /* 0x010fc800078e00ff */
[--C-:B------:R-:W-:Y:S01]  /*5f70*/  IMAD.MOV.U32 R2, RZ, RZ, R9.reuse ;  /* 0x000000ffff027224 */ /* 0x100fe200078e0009 */
[----:B------:R-:W-:Y:S01]  /*5f80*/  @P4 SHF.R.U32.HI R2, RZ, R3, R8 ;  /* 0x00000003ff024219 */ /* 0x000fe20000011608 */
[----:B------:R-:W-:-:S03]  /*5f90*/  IMAD.MOV R3, RZ, RZ, -R9 ;  /* 0x000000ffff037224 */ /* 0x000fc600078e0a09 */
[----:B------:R-:W-:Y:S01]  /*5fa0*/  IADD3 R2, -R2, RZ, RZ ;  /* 0x000000ff02027210 */ /* 0x000fe20007ffe1ff */
[----:B------:R-:W-:-:S04]  /*5fb0*/  IMAD R10, R10, R3, R7 ;  /* 0x000000030a0a7224 */ /* 0x000fc800078e0207 */
[----:B------:R-:W-:Y:S01]  /*5fc0*/  IMAD R2, R13, R2, R9 ;  /* 0x000000020d027224 */ /* 0x000fe200078e0209 */
[----:B------:R-:W-:Y:S06]  /*5fd0*/  BRA.DIV UR4, `(.L_x_69) ;  /* 0x0000001a04e47947 */ /* 0x000fec000b800000 */
[----:B------:R-:W-:-:S13]  /*5fe0*/  ELECT P6, URZ, PT ;  /* 0x00000000003f782f */ /* 0x000fda00038c0000 */
.L_x_120:
[----:B------:R-:W-:Y:S01]  /*5ff0*/  IADD3 R3, -R7, RZ, RZ ;  /* 0x000000ff07037210 */ /* 0x000fe20007ffe1ff */
[----:B------:R-:W-:Y:S04]  /*6000*/  BSSY B1, `(.L_x_70) ;  /* 0x0000034000017945 */ /* 0x000fe80003800000 */
[----:B------:R-:W-:Y:S01]  /*6010*/  IMAD R3, R6, R3, R17 ;  /* 0x0000000306037224 */ /* 0x000fe200078e0211 */
[----:B------:R-:W-:-:S03]  /*6020*/  MOV R6, RZ ;  /* 0x000000ff00067202 */ /* 0x000fc60000000f00 */
[----:B------:R-:W-:Y:S01]  /*6030*/  IMAD.SHL.U32 R3, R3, 0x80, RZ ;  /* 0x0000008003037824 */ /* 0x000fe200078e00ff */
[----:B------:R-:W-:Y:S06]  /*6040*/  @!P6 BRA `(.L_x_71) ;  /* 0x0000000000bce947 */ /* 0x000fec0003800000 */
[----:B------:R-:W1:Y:S01]  /*6050*/  S2R R7, SR_CgaCtaId ;  /* 0x0000000000077919 */ /* 0x000e620000008800 */
[----:B------:R-:W-:-:S04]  /*6060*/  MOV R6, 0x400 ;  /* 0x0000040000067802 */ /* 0x000fc80000000f00 */
[----:B-1----:R-:W-:Y:S02]  /*6070*/  LEA R9, R7, R6, 0x18 ;  /* 0x0000000607097211 */ /* 0x002fe400078ec0ff */
[----:B------:R-:W-:-:S03]  /*6080*/  SHF.L.U32 R6, R5, 0x1f, RZ ;  /* 0x0000001f05067819 */ /* 0x000fc600000006ff */
[----:B------:R-:W-:-:S04]  /*6090*/  IMAD R7, R0, 0x8, R9 ;  /* 0x0000000800077824 */ /* 0x000fc800078e0209 */
[----:B------:R-:W1:Y:S02]  /*60a0*/  SYNCS.PHASECHK.TRANS64.TRYWAIT P2, [R7+URZ+0x19460], R6 ;  /* 0x01946006070075a7 */ /* 0x000e64000804017f */
[----:B-1----:R-:W-:Y:S05]  /*60b0*/  @!P2 BRA `(.L_x_72) ;  /* 0x0000001800cca947 */ /* 0x002fea0003800000 */
.L_x_121:
[----:B------:R-:W-:Y:S01]  /*60c0*/  UPRMT UR4, UR17, 0x9910, URZ ;  /* 0x0000991011047896 */ /* 0x000fe2000800003f */
[----:B-1----:R-:W-:-:S03]  /*60d0*/  @P1 MOV R6, 0x3000 ;  /* 0x0000300000061802 */ /* 0x002fc60000000f00 */
[----:B------:R-:W-:Y:S01]  /*60e0*/  UISETP.NE.AND UP0, UPT, UR4, 0x2, UPT ;  /* 0x000000020400788c */ /* 0x000fe2000bf05270 */
[----:B------:R1:W-:Y:S05]  /*60f0*/  @P1 SYNCS.ARRIVE.TRANS64 RZ, [R7+URZ+0x19450], R6 ;  /* 0x0194500607ff19a7 */ /* 0x0003ea000800003f */
[----:B------:R-:W-:-:S13]  /*6100*/  PLOP3.LUT P2, PT, PT, PT, UP0, 0x80, 0x0 ;  /* 0x000000000000781c */ /* 0x000fda0003f4f008 */
[----:B-1----:R-:W-:Y:S05]  /*6110*/  @P2 BRA `(.L_x_73) ;  /* 0x0000000000042947 */ /* 0x002fea0003800000 */
[----:B------:R-:W-:Y:S01]  /*6120*/  BPT.TRAP 0x1 ;  /* 0x000000040000795c */ /* 0x000fe20000300000 */
.L_x_73:
[----:B------:R-:W-:Y:S05]  /*6130*/  @P0 BRA `(.L_x_74) ;  /* 0x0000000000040947 */ /* 0x000fea0003800000 */
[----:B------:R-:W-:Y:S01]  /*6140*/  BPT.TRAP 0x1 ;  /* 0x000000040000795c */ /* 0x000fe20000300000 */
.L_x_74:
[----:B------:R-:W-:Y:S01]  /*6150*/  R2UR UR5, R9 ;  /* 0x00000000090572ca */ /* 0x000fe200000e0000 */
[----:B------:R-:W-:Y:S01]  /*6160*/  UIADD3 UR4, UP0, UR18, 0xf0, URZ ;  /* 0x000000f012047890 */ /* 0x000fe2000ff1e03f */
[----:B------:R-:W-:Y:S01]  /*6170*/  R2UR UR8, R0 ;  /* 0x00000000000872ca */ /* 0x000fe200000e0000 */
[----:B------:R-:W-:Y:S01]  /*6180*/  UMOV UR10, URZ ;  /* 0x0000003f000a7c82 */ /* 0x000fe20008000000 */
[----:B------:R-:W-:Y:S01]  /*6190*/  R2UR UR9, R7 ;  /* 0x00000000070972ca */ /* 0x000fe200000e0000 */
[----:B------:R-:W-:Y:S01]  /*61a0*/  UMOV UR6, 0x0 ;  /* 0x0000000000067882 */ /* 0x000fe20000000000 */
[----:B------:R-:W-:Y:S01]  /*61b0*/  R2UR UR11, R3 ;  /* 0x00000000030b72ca */ /* 0x000fe200000e0000 */
[----:B------:R-:W-:Y:S01]  /*61c0*/  UMOV UR7, 0x10000000 ;  /* 0x1000000000077882 */ /* 0x000fe20000000000 */
[----:B------:R-:W-:Y:S01]  /*61d0*/  R2UR UR12, R10 ;  /* 0x000000000a0c72ca */ /* 0x000fe200000e0000 */
[----:B------:R-:W-:Y:S01]  /*61e0*/  UMOV UR15, 0x20 ;  /* 0x00000020000f7882 */ /* 0x000fe20000000000 */
[----:B------:R-:W-:Y:S01]  /*61f0*/  R2UR UR13, R2 ;  /* 0x00000000020d72ca */ /* 0x000fe200000e0000 */
[----:B------:R-:W-:-:S04]  /*6200*/  VIADD R0, R0, 0x1 ;  /* 0x0000000100007836 */ /* 0x000fc80000000000 */
[----:B------:R-:W-:Y:S01]  /*6210*/  UIMAD UR8, UR8, 0x3000, UR5 ;  /* 0x00003000080878a4 */ /* 0x000fe2000f8e0205 */
[C---:B------:R-:W-:Y:S01]  /*6220*/  ISETP.NE.AND P2, PT, R0.reuse, 0x2, PT ;  /* 0x000000020000780c */ /* 0x040fe20003f45270 */
[----:B------:R-:W-:Y:S02]  /*6230*/  UIADD3 UR9, UR9, 0x19450, URZ ;  /* 0x0001945009097890 */ /* 0x000fe4000fffe03f */
[----:B------:R-:W-:Y:S01]  /*6240*/  UIADD3.X UR5, URZ, UR19, URZ, UP0, !UPT ;  /* 0x000000133f057290 */ /* 0x000fe200087fe43f */
[----:B------:R-:W-:Y:S01]  /*6250*/  SEL R6, RZ, 0x1, P2 ;  /* 0x00000001ff067807 */ /* 0x000fe20001000000 */
[----:B------:R-:W-:Y:S01]  /*6260*/  UIADD3 UR14, UR8, 0x1000, URZ ;  /* 0x00001000080e7890 */ /* 0x000fe2000fffe03f */
[----:B------:R-:W-:Y:S01]  /*6270*/  SEL R0, R0, RZ, P2 ;  /* 0x000000ff00007207 */ /* 0x000fe20001000000 */
[----:B------:R-:W-:Y:S01]  /*6280*/  UIADD3 UR16, UR8, 0x2000, URZ ;  /* 0x0000200008107890 */ /* 0x000fe2000fffe03f */
[----:B------:R-:W-:Y:S02]  /*6290*/  LOP3.LUT R5, R5, R6, RZ, 0x3c, !PT ;  /* 0x0000000605057212 */ /* 0x000fe400078e3cff */
[----:B------:R-:W-:-:S02]  /*62a0*/  MOV R6, 0x40 ;  /* 0x0000004000067802 */ /* 0x000fc40000000f00 */
[----:B------:R1:W-:Y:S02]  /*62b0*/  UTMALDG.4D [UR8], [UR4], desc[UR6] ;  /* 0x00000608040075b4 */ /* 0x0003e40008019000 */
[----:B-1----:R-:W-:Y:S01]  /*62c0*/  UMOV UR8, UR14 ;  /* 0x0000000e00087c82 */ /* 0x002fe20008000000 */
[----:B------:R-:W-:Y:S01]  /*62d0*/  UMOV UR10, UR15 ;  /* 0x0000000f000a7c82 */ /* 0x000fe20008000000 */
[----:B------:R-:W-:Y:S01]  /*62e0*/  UMOV UR14, 0x40 ;  /* 0x00000040000e7882 */ /* 0x000fe20000000000 */
[----:B------:R1:W-:Y:S02]  /*62f0*/  UTMALDG.4D [UR8], [UR4], desc[UR6] ;  /* 0x00000608040075b4 */ /* 0x0003e40008019000 */
[----:B-1----:R-:W-:Y:S01]  /*6300*/  UMOV UR8, UR16 ;  /* 0x0000001000087c82 */ /* 0x002fe20008000000 */
[----:B------:R-:W-:Y:S02]  /*6310*/  UMOV UR10, UR14 ;  /* 0x0000000e000a7c82 */ /* 0x000fe40008000000 */
[----:B------:R1:W-:Y:S02]  /*6320*/  UTMALDG.4D [UR8], [UR4], desc[UR6] ;  /* 0x00000608040075b4 */ /* 0x0003e40008019000 */
[----:B-1----:R-:W-:Y:S01]  /*6330*/  NOP ;  /* 0x0000000000007918 */ /* 0x002fe20000000000 */
.L_x_71:
[----:B------:R-:W-:Y:S05]  /*6340*/  BSYNC B1 ;  /* 0x0000000000017941 */ /* 0x000fea0003800000 */
.L_x_70:
[----:B------:R-:W-:Y:S01]  /*6350*/  LOP3.LUT P2, RZ, R4, 0xff, RZ, 0xc0, !PT ;  /* 0x000000ff04ff7812 */ /* 0x000fe2000784c0ff */
[----:B------:R-:W-:-:S12]  /*6360*/  BSSY B1, `(.L_x_75) ;  /* 0x0000009000017945 */ /* 0x000fd80003800000 */
[----:B------:R-:W-:Y:S05]  /*6370*/  @!P2 BRA `(.L_x_76) ;  /* 0x00000000001ca947 */ /* 0x000fea0003800000 */
[----:B------:R-:W1:Y:S01]  /*6380*/  S2R R7, SR_CgaCtaId ;  /* 0x0000000000077919 */ /* 0x000e620000008800 */
[----:B------:R-:W-:-:S04]  /*6390*/  MOV R4, 0x400 ;  /* 0x0000040000047802 */ /* 0x000fc80000000f00 */
[----:B-1----:R-:W-:Y:S02]  /*63a0*/  LEA R7, R7, R4, 0x18 ;  /* 0x0000000407077211 */ /* 0x002fe400078ec0ff */
[----:B------:R-:W-:Y:S02]  /*63b0*/  SHF.L.U32 R4, RZ, 0x1f, RZ ;  /* 0x0000001fff047819 */ /* 0x000fe400000006ff */
[----:B------:R1:W-:Y:S02]  /*63c0*/  SYNCS.ARRIVE.TRANS64.A1T0 RZ, [R7+URZ+0x194b0], RZ ;  /* 0x0194b0ff07ff79a7 */ /* 0x0003e4000810003f */
[----:B------:R-:W2:Y:S02]  /*63d0*/  SYNCS.PHASECHK.TRANS64.TRYWAIT P2, [R7+URZ+0x194b0], R4 ;  /* 0x0194b004070075a7 */ /* 0x000ea4000804017f */
[----:B-12---:R-:W-:Y:S05]  /*63e0*/  @!P2 BRA `(.L_x_77) ;  /* 0x000000180014a947 */ /* 0x006fea0003800000 */
.L_x_76:
[----:B------:R-:W-:Y:S05]  /*63f0*/  BSYNC B1 ;  /* 0x0000000000017941 */ /* 0x000fea0003800000 */
.L_x_75:
[----:B------:R-:W-:Y:S04]  /*6400*/  BSSY B1, `(.L_x_78) ;  /* 0x0000032000017945 */ /* 0x000fe80003800000 */
[----:B------:R-:W-:Y:S05]  /*6410*/  @!P6 BRA `(.L_x_79) ;  /* 0x0000000000c0e947 */ /* 0x000fea0003800000 */
[----:B-1----:R-:W1:Y:S01]  /*6420*/  S2R R7, SR_CgaCtaId ;  /* 0x0000000000077919 */ /* 0x002e620000008800 */
[----:B------:R-:W-:Y:S02]  /*6430*/  MOV R4, 0x400 ;  /* 0x0000040000047802 */ /* 0x000fe40000000f00 */
[----:B------:R-:W-:Y:S02]  /*6440*/  SHF.L.U32 R9, R5, 0x1f, RZ ;  /* 0x0000001f05097819 */ /* 0x000fe400000006ff */
[----:B-1----:R-:W-:-:S05]  /*6450*/  LEA R7, R7, R4, 0x18 ;  /* 0x0000000407077211 */ /* 0x002fca00078ec0ff */
[----:B------:R-:W-:-:S04]  /*6460*/  IMAD R4, R0, 0x8, R7 ;  /* 0x0000000800047824 */ /* 0x000fc800078e0207 */
[----:B------:R-:W1:Y:S02]  /*6470*/  SYNCS.PHASECHK.TRANS64.TRYWAIT P2, [R4+URZ+0x19460], R9 ;  /* 0x01946009040075a7 */ /* 0x000e64000804017f */
[----:B-1----:R-:W-:Y:S05]  /*6480*/  @!P2 BRA `(.L_x_80) ;  /* 0x000000180000a947 */ /* 0x002fea0003800000 */
.L_x_122:
[----:B------:R-:W-:Y:S01]  /*6490*/  UPRMT UR4, UR17, 0x9910, URZ ;  /* 0x0000991011047896 */ /* 0x000fe2000800003f */
[----:B-1----:R-:W-:-:S03]  /*64a0*/  @P1 MOV R9, 0x3000 ;  /* 0x0000300000091802 */ /* 0x002fc60000000f00 */
[----:B------:R-:W-:Y:S01]  /*64b0*/  UISETP.NE.AND UP0, UPT, UR4, 0x2, UPT ;  /* 0x000000020400788c */ /* 0x000fe2000bf05270 */
[----:B------:R1:W-:Y:S05]  /*64c0*/  @P1 SYNCS.ARRIVE.TRANS64 RZ, [R4+URZ+0x19450], R9 ;  /* 0x0194500904ff19a7 */ /* 0x0003ea000800003f */
[----:B------:R-:W-:-:S13]  /*64d0*/  PLOP3.LUT P2, PT, PT, PT, UP0, 0x80, 0x0 ;  /* 0x000000000000781c */ /* 0x000fda0003f4f008 */
[----:B-1----:R-:W-:Y:S05]  /*64e0*/  @P2 BRA `(.L_x_81) ;  /* 0x0000000000042947 */ /* 0x002fea0003800000 */
[----:B------:R-:W-:Y:S01]  /*64f0*/  BPT.TRAP 0x1 ;  /* 0x000000040000795c */ /* 0x000fe20000300000 */
.L_x_81:
[----:B------:R-:W-:Y:S05]  /*6500*/  @P0 BRA `(.L_x_82) ;  /* 0x0000000000040947 */ /* 0x000fea0003800000 */
[----:B------:R-:W-:Y:S01]  /*6510*/  BPT.TRAP 0x1 ;  /* 0x000000040000795c */ /* 0x000fe20000300000 */
.L_x_82:
        /* <DEDUP_REMOVED lines=11> */
[----:B------:R-:W-:Y:S01]  /*65d0*/  VIADD R0, R0, 0x1 ;  /* 0x0000000100007836 */ /* 0x000fe20000000000 */
[----:B------:R-:W-:-:S04]  /*65e0*/  R2UR UR13, R2 ;  /* 0x00000000020d72ca */ /* 0x000fc800000e0000 */
[C---:B------:R-:W-:Y:S01]  /*65f0*/  ISETP.NE.AND P2, PT, R0.reuse, 0x2, PT ;  /* 0x000000020000780c */ /* 0x040fe20003f45270 */
[----:B------:R-:W-:Y:S02]  /*6600*/  UIADD3 UR11, UR11, UR9, URZ ;  /* 0x000000090b0b7290 */ /* 0x000fe4000fffe03f */
[----:B------:R-:W-:Y:S01]  /*6610*/  UIMAD UR8, UR8, 0x3000, UR5 ;  /* 0x00003000080878a4 */ /* 0x000fe2000f8e0205 */
[----:B------:R-:W-:Y:S01]  /*6620*/  SEL R2, RZ, 0x1, P2 ;  /* 0x00000001ff027807 */ /* 0x000fe20001000000 */
[----:B------:R-:W-:Y:S01]  /*6630*/  UIADD3 UR9, UR14, 0x19450, URZ ;  /* 0x000194500e097890 */ /* 0x000fe2000fffe03f */
[----:B------:R-:W-:Y:S01]  /*6640*/  SEL R0, R0, RZ, P2 ;  /* 0x000000ff00007207 */ /* 0x000fe20001000000 */
[----:B------:R-:W-:Y:S01]  /*6650*/  UIADD3.X UR5, URZ, UR19, URZ, UP0, !UPT ;  /* 0x000000133f057290 */ /* 0x000fe200087fe43f */
[----:B------:R-:W-:Y:S01]  /*6660*/  LOP3.LUT R5, R5, R2, RZ, 0x3c, !PT ;  /* 0x0000000205057212 */ /* 0x000fe200078e3cff */
[----:B------:R-:W-:Y:S02]  /*6670*/  UIADD3 UR14, UR8, 0x1000, URZ ;  /* 0x00001000080e7890 */ /* 0x000fe4000fffe03f */
[----:B------:R-:W-:-:S05]  /*6680*/  UIADD3 UR16, UR8, 0x2000, URZ ;  /* 0x0000200008107890 */ /* 0x000fca000fffe03f */
        /* <DEDUP_REMOVED lines=8> */
[----:B--2---:R-:W-:Y:S01]  /*6710*/  NOP ;  /* 0x0000000000007918 */ /* 0x004fe20000000000 */
.L_x_79:
[----:B------:R-:W-:Y:S05]  /*6720*/  BSYNC B1 ;  /* 0x0000000000017941 */ /* 0x000fea0003800000 */
.L_x_78:
[----:B------:R-:W-:Y:S02]  /*6730*/  IADD3 R17, R17, UR20, RZ ;  /* 0x0000001411117c10 */ /* 0x000fe4000fffe0ff */
[----:B-1----:R-:W-:Y:S02]  /*6740*/  PRMT R4, RZ, 0x7610, R4 ;  /* 0x00007610ff047816 */ /* 0x002fe40000000004 */
[----:B------:R-:W-:-:S13]  /*6750*/  ISETP.GE.AND P2, PT, R17, UR21, PT ;  /* 0x0000001511007c0c */ /* 0x000fda000bf46270 */
[----:B------:R-:W-:Y:S05]  /*6760*/  @!P2 BRA `(.L_x_83) ;  /* 0xfffffff400b8a947 */ /* 0x000fea000383ffff */
[----:B------:R-:W-:Y:S05]  /*6770*/  BSYNC B0 ;  /* 0x0000000000007941 */ /* 0x000fea0003800000 */
.L_x_68:
[----:B------:R-:W-:Y:S05]  /*6780*/  EXIT ;  /* 0x000000000000794d */ /* 0x000fea0003800000 */
.L_x_67:
[----:B-1----:R-:W-:Y:S02]  /*6790*/  ULDC UR4, c[0x0][0xa00] ;  /* 0x0002800000047ab9 */ /* 0x002fe40000000800 */
[----:B------:R-:W-:-:S13]  /*67a0*/  ISETP.GE.AND P0, PT, R17, UR4, PT ;  /* 0x0000000411007c0c */ /* 0x000fda000bf06270 */
[----:B------:R-:W-:Y:S05]  /*67b0*/  @P0 EXIT ;  /* 0x000000000000094d */ /* 0x000fea0003800000 */
[----:B------:R-:W-:Y:S01]  /*67c0*/  LOP3.LUT P0, RZ, R2, 0x1f, RZ, 0xc0, !PT ;  /* 0x0000001f02ff7812 */ /* 0x000fe2000780c0ff */
[----:B------:R-:W-:Y:S01]  /*67d0*/  BSSY B0, `(.L_x_84) ;  /* 0x000010e000007945 */ /* 0x000fe20003800000 */
[----:B------:R-:W-:Y:S01]  /*67e0*/  IMAD.MOV.U32 R4, RZ, RZ, 0x1 ;  /* 0x00000001ff047424 */ /* 0x000fe200078e00ff */
[----:B------:R-:W-:Y:S01]  /*67f0*/  MOV R5, RZ ;  /* 0x000000ff00057202 */ /* 0x000fe20000000f00 */
[----:B------:R-:W-:Y:S01]  /*6800*/  IMAD.MOV.U32 R0, RZ, RZ, 0x1 ;  /* 0x00000001ff007424 */ /* 0x000fe200078e00ff */
[----:B------:R-:W-:Y:S01]  /*6810*/  PLOP3.LUT P0, PT, P0, P2, PT, 0x2a, 0x0 ;  /* 0x000000000000781c */ /* 0x000fe20000704572 */
[----:B------:R-:W-:Y:S01]  /*6820*/  ULOP3.LUT UR20, UR56, 0x2, URZ, 0xfc, !UPT ;  /* 0x0000000238147892 */ /* 0x000fe2000f8efc3f */
[----:B------:R-:W-:Y:S01]  /*6830*/  ULDC.64 UR16, c[0x0][0x198] ;  /* 0x0000660000107ab9 */ /* 0x000fe20000000a00 */
[----:B------:R-:W-:-:S10]  /*6840*/  ULDC UR21, c[0x0][0xc] ;  /* 0x0000030000157ab9 */ /* 0x000fd40000000800 */
.L_x_111:
[----:B------:R-:W1:Y:S01]  /*6850*/  LDC R2, c[0x0][0xa04] ;  /* 0x00028100ff027b82 */ /* 0x000e620000000800 */
[----:B------:R-:W-:-:S07]  /*6860*/  UMOV UR4, 0xffffffff ;  /* 0xffffffff00047882 */ /* 0x000fce0000000000 */
        /* <DEDUP_REMOVED lines=9> */
[----:B-1----:R-:W-:Y:S01]  /*6900*/  @P3 IMAD.HI.U32 R10, R17, R6, RZ ;  /* 0x00000006110a3227 */ /* 0x002fe200078e00ff */
[----:B------:R-:W-:-:S04]  /*6910*/  MOV R6, R17 ;  /* 0x0000001100067202 */ /* 0x000fc80000000f00 */
[----:B------:R-:W-:-:S05]  /*6920*/  @P3 SHF.R.U32.HI R6, RZ, R7, R10 ;  /* 0x00000007ff063219 */ /* 0x000fca000001160a */
[----:B--2---:R-:W-:-:S04]  /*6930*/  @P4 IMAD.HI.U32 R9, R6, R9, RZ ;  /* 0x0000000906094227 */ /* 0x004fc800078e00ff */
[----:B------:R-:W-:Y:S01]  /*6940*/  IMAD.MOV.U32 R7, RZ, RZ, R6 ;  /* 0x000000ffff077224 */ /* 0x000fe200078e0006 */
[----:B---3--:R-:W-:-:S04]  /*6950*/  @P4 SHF.R.U32.HI R7, RZ, R12, R9 ;  /* 0x0000000cff074219 */ /* 0x008fc80000011609 */
[----:B------:R-:W-:Y:S01]  /*6960*/  MOV R9, R7 ;  /* 0x0000000700097202 */ /* 0x000fe20000000f00 */
[----:B----4-:R-:W-:-:S05]  /*6970*/  @P5 IMAD.HI.U32 R2, R7, R2, RZ ;  /* 0x0000000207025227 */ /* 0x010fca00078e00ff */
[----:B------:R-:W-:Y:S01]  /*6980*/  @P5 SHF.R.U32.HI R9, RZ, R3, R2 ;  /* 0x00000003ff095219 */ /* 0x000fe20000011602 */
[----:B------:R-:W-:-:S04]  /*6990*/  IMAD.MOV R3, RZ, RZ, -R7 ;  /* 0x000000ffff037224 */ /* 0x000fc800078e0a07 */
[----:B------:R-:W-:Y:S01]  /*69a0*/  IMAD R2, R11, R3, R6 ;  /* 0x000000030b027224 */ /* 0x000fe200078e0206 */
[----:B------:R-:W-:-:S05]  /*69b0*/  IADD3 R3, -R9, RZ, RZ ;  /* 0x000000ff09037210 */ /* 0x000fca0007ffe1ff */
[----:B------:R-:W-:Y:S01]  /*69c0*/  IMAD R3, R8, R3, R7 ;  /* 0x0000000308037224 */ /* 0x000fe200078e0207 */
[----:B------:R-:W-:Y:S06]  /*69d0*/  BRA.DIV UR4, `(.L_x_85) ;  /* 0x0000001204c07947 */ /* 0x000fec000b800000 */
[----:B------:R-:W-:-:S13]  /*69e0*/  ELECT P6, URZ, PT ;  /* 0x00000000003f782f */ /* 0x000fda00038c0000 */
.L_x_125:
[----:B------:R-:W1:Y:S01]  /*69f0*/  LDC R6, c[0x0][0x28c] ;  /* 0x0000a300ff067b82 */ /* 0x000e620000000800 */
[----:B------:R-:W-:Y:S01]  /*6a00*/  BSSY B1, `(.L_x_86) ;  /* 0x0000032000017945 */ /* 0x000fe20003800000 */
[----:B-1----:R-:W-:-:S13]  /*6a10*/  ISETP.GT.AND P3, PT, R6, RZ, P6 ;  /* 0x000000ff0600720c */ /* 0x002fda0003764270 */
[----:B------:R-:W-:Y:S05]  /*6a20*/  @!P3 BRA `(.L_x_87) ;  /* 0x0000000000bcb947 */ /* 0x000fea0003800000 */
[----:B------:R-:W1:Y:S01]  /*6a30*/  S2R R8, SR_CgaCtaId ;  /* 0x0000000000087919 */ /* 0x000e620000008800 */
[----:B------:R-:W-:-:S04]  /*6a40*/  MOV R7, 0x400 ;  /* 0x0000040000077802 */ /* 0x000fc80000000f00 */
[----:B-1----:R-:W-:Y:S02]  /*6a50*/  LEA R10, R8, R7, 0x18 ;  /* 0x00000007080a7211 */ /* 0x002fe400078ec0ff */
[----:B------:R-:W-:-:S03]  /*6a60*/  SHF.L.U32 R7, R0, 0x1f, RZ ;  /* 0x0000001f00077819 */ /* 0x000fc600000006ff */
[----:B------:R-:W-:-:S04]  /*6a70*/  IMAD R8, R5, 0x8, R10 ;  /* 0x0000000805087824 */ /* 0x000fc800078e020a */
[----:B------:R-:W1:Y:S02]  /*6a80*/  SYNCS.PHASECHK.TRANS64.TRYWAIT P4, [R8+URZ+0x19428], R7 ;  /* 0x01942807080075a7 */ /* 0x000e64000808017f */
[----:B-1----:R-:W-:Y:S05]  /*6a90*/  @!P4 BRA `(.L_x_88) ;  /* 0x0000001000b0c947 */ /* 0x002fea0003800000 */
.L_x_126:
[----:B------:R-:W-:Y:S01]  /*6aa0*/  UPRMT UR4, UR20, 0x9910, URZ ;  /* 0x0000991014047896 */ /* 0x000fe2000800003f */
[----:B-1----:R-:W-:-:S03]  /*6ab0*/  @P2 MOV R7, 0x3000 ;  /* 0x0000300000072802 */ /* 0x002fc60000000f00 */
[----:B------:R-:W-:Y:S01]  /*6ac0*/  UISETP.NE.AND UP0, UPT, UR4, 0x2, UPT ;  /* 0x000000020400788c */ /* 0x000fe2000bf05270 */
[----:B------:R1:W-:Y:S05]  /*6ad0*/  @P2 SYNCS.ARRIVE.TRANS64 RZ, [R8+URZ+0x19400], R7 ;  /* 0x0194000708ff29a7 */ /* 0x0003ea000800003f */
[----:B------:R-:W-:-:S13]  /*6ae0*/  PLOP3.LUT P4, PT, PT, PT, UP0, 0x80, 0x0 ;  /* 0x000000000000781c */ /* 0x000fda0003f8f008 */
[----:B-1----:R-:W-:Y:S05]  /*6af0*/  @P4 BRA `(.L_x_89) ;  /* 0x0000000000044947 */ /* 0x002fea0003800000 */
[----:B------:R-:W-:Y:S01]  /*6b00*/  BPT.TRAP 0x1 ;  /* 0x000000040000795c */ /* 0x000fe20000300000 */
.L_x_89:
[----:B------:R-:W-:Y:S05]  /*6b10*/  @P0 BRA `(.L_x_90) ;  /* 0x0000000000040947 */ /* 0x000fea0003800000 */
[----:B------:R-:W-:Y:S01]  /*6b20*/  BPT.TRAP 0x1 ;  /* 0x000000040000795c */ /* 0x000fe20000300000 */
.L_x_90:
[----:B------:R-:W-:Y:S01]  /*6b30*/  IMAD R10, R5, 0x3000, R10 ;  /* 0x00003000050a7824 */ /* 0x000fe200078e020a */
[----:B------:R-:W-:Y:S01]  /*6b40*/  R2UR UR9, R8 ;  /* 0x00000000080972ca */ /* 0x000fe200000e0000 */
[----:B------:R-:W-:Y:S01]  /*6b50*/  UIADD3 UR4, UP0, UR16, 0x1f0, URZ ;  /* 0x000001f010047890 */ /* 0x000fe2000ff1e03f */
[----:B------:R-:W-:Y:S01]  /*6b60*/  R2UR UR12, R2 ;  /* 0x00000000020c72ca */ /* 0x000fe200000e0000 */
[----:B------:R-:W-:Y:S01]  /*6b70*/  UMOV UR10, URZ ;  /* 0x0000003f000a7c82 */ /* 0x000fe20008000000 */
[----:B------:R-:W-:Y:S01]  /*6b80*/  R2UR UR8, R10 ;  /* 0x000000000a0872ca */ /* 0x000fe200000e0000 */
[----:B------:R-:W-:Y:S01]  /*6b90*/  UIADD3.X UR5, URZ, UR17, URZ, UP0, !UPT ;  /* 0x000000113f057290 */ /* 0x000fe200087fe43f */
[----:B------:R-:W-:Y:S01]  /*6ba0*/  R2UR UR13, R3 ;  /* 0x00000000030d72ca */ /* 0x000fe200000e0000 */
[----:B------:R-:W-:Y:S01]  /*6bb0*/  UMOV UR6, 0x0 ;  /* 0x0000000000067882 */ /* 0x000fe20000000000 */
[----:B------:R-:W-:Y:S01]  /*6bc0*/  UMOV UR7, 0x10000000 ;  /* 0x1000000000077882 */ /* 0x000fe20000000000 */
[----:B------:R-:W-:Y:S01]  /*6bd0*/  UMOV UR11, URZ ;  /* 0x0000003f000b7c82 */ /* 0x000fe20008000000 */
[----:B------:R-:W-:Y:S01]  /*6be0*/  UMOV UR19, 0x20 ;  /* 0x0000002000137882 */ /* 0x000fe20000000000 */
[----:B------:R-:W-:-:S02]  /*6bf0*/  VIADD R5, R5, 0x1 ;  /* 0x0000000105057836 */ /* 0x000fc40000000000 */
[----:B------:R-:W-:-:S03]  /*6c00*/  UIADD3 UR9, UR9, 0x19400, URZ ;  /* 0x0001940009097890 */ /* 0x000fc6000fffe03f */
[C---:B------:R-:W-:Y:S01]  /*6c10*/  ISETP.NE.AND P4, PT, R5.reuse, 0x5, PT ;  /* 0x000000050500780c */ /* 0x040fe20003f85270 */
[----:B------:R-:W-:Y:S02]  /*6c20*/  UIADD3 UR14, UR8, 0x6000, URZ ;  /* 0x00006000080e7890 */ /* 0x000fe4000fffe03f */
[----:B------:R-:W-:Y:S01]  /*6c30*/  UIADD3 UR15, UR8, 0x7000, URZ ;  /* 0x00007000080f7890 */ /* 0x000fe2000fffe03f */
[----:B------:R-:W-:Y:S01]  /*6c40*/  SEL R7, RZ, 0x1, P4 ;  /* 0x00000001ff077807 */ /* 0x000fe20002000000 */
[----:B------:R-:W-:Y:S01]  /*6c50*/  UIADD3 UR18, UR8, 0x8000, URZ ;  /* 0x0000800008127890 */ /* 0x000fe2000fffe03f */
[----:B------:R-:W-:Y:S02]  /*6c60*/  SEL R5, R5, RZ, P4 ;  /* 0x000000ff05057207 */ /* 0x000fe40002000000 */
[----:B------:R-:W-:Y:S01]  /*6c70*/  UMOV UR8, UR14 ;  /* 0x0000000e00087c82 */ /* 0x000fe20008000000 */
[----:B------:R-:W-:Y:S01]  /*6c80*/  UMOV UR14, 0x40 ;  /* 0x00000040000e7882 */ /* 0x000fe20000000000 */
[----:B------:R1:W-:Y:S01]  /*6c90*/  UTMALDG.4D [UR8], [UR4], desc[UR6] ;  /* 0x00000608040075b4 */ /* 0x0003e20008019000 */
[----:B------:R-:W-:Y:S01]  /*6ca0*/  LOP3.LUT R0, R0, R7, RZ, 0x3c, !PT ;  /* 0x0000000700007212 */ /* 0x000fe200078e3cff */
[----:B-1----:R-:W-:Y:S01]  /*6cb0*/  UMOV UR8, UR15 ;  /* 0x0000000f00087c82 */ /* 0x002fe20008000000 */
[----:B------:R-:W-:-:S02]  /*6cc0*/  UMOV UR10, UR19 ;  /* 0x00000013000a7c82 */ /* 0x000fc40008000000 */
[----:B------:R1:W-:Y:S02]  /*6cd0*/  UTMALDG.4D [UR8], [UR4], desc[UR6] ;  /* 0x00000608040075b4 */ /* 0x0003e40008019000 */
[----:B-1----:R-:W-:Y:S01]  /*6ce0*/  UMOV UR8, UR18 ;  /* 0x0000001200087c82 */ /* 0x002fe20008000000 */
[----:B------:R-:W-:Y:S02]  /*6cf0*/  UMOV UR10, UR14 ;  /* 0x0000000e000a7c82 */ /* 0x000fe40008000000 */
[----:B------:R1:W-:Y:S02]  /*6d00*/  UTMALDG.4D [UR8], [UR4], desc[UR6] ;  /* 0x00000608040075b4 */ /* 0x0003e40008019000 */
[----:B-1----:R-:W-:Y:S01]  /*6d10*/  NOP ;  /* 0x0000000000007918 */ /* 0x002fe20000000000 */
.L_x_87:
[----:B------:R-:W-:Y:S05]  /*6d20*/  BSYNC B1 ;  /* 0x0000000000017941 */ /* 0x000fea0003800000 */
.L_x_86:
        /* <DEDUP_REMOVED lines=10> */
.L_x_92:
[----:B------:R-:W-:Y:S05]  /*6dd0*/  BSYNC B1 ;  /* 0x0000000000017941 */ /* 0x000fea0003800000 */
.L_x_91:
[----:B------:R-:W-:Y:S01]  /*6de0*/  BSSY B1, `(.L_x_94) ;  /* 0x0000033000017945 */ /* 0x000fe20003800000 */
[----:B------:R-:W-:-:S03]  /*6df0*/  MOV R9, RZ ;  /* 0x000000ff00097202 */ /* 0x000fc60000000f00 */
        /* <DEDUP_REMOVED lines=8> */
.L_x_127:
[----:B------:R-:W-:Y:S01]  /*6e80*/  UPRMT UR4, UR20, 0x9910, URZ ;  /* 0x0000991014047896 */ /* 0x000fe2000800003f */
[----:B-1----:R-:W-:-:S03]  /*6e90*/  @P2 MOV R8, 0x3000 ;  /* 0x0000300000082802 */ /* 0x002fc60000000f00 */
[----:B------:R-:W-:Y:S01]  /*6ea0*/  UISETP.NE.AND UP0, UPT, UR4, 0x2, UPT ;  /* 0x000000020400788c */ /* 0x000fe2000bf05270 */
[----:B------:R1:W-:Y:S05]  /*6eb0*/  @P2 SYNCS.ARRIVE.TRANS64 RZ, [R7+URZ+0x19400], R8 ;  /* 0x0194000807ff29a7 */ /* 0x0003ea000800003f */
[----:B------:R-:W-:-:S13]  /*6ec0*/  PLOP3.LUT P3, PT, PT, PT, UP0, 0x80, 0x0 ;  /* 0x000000000000781c */ /* 0x000fda0003f6f008 */
[----:B-1----:R-:W-:Y:S05]  /*6ed0*/  @P3 BRA `(.L_x_97) ;  /* 0x0000000000043947 */ /* 0x002fea0003800000 */
[----:B------:R-:W-:Y:S01]  /*6ee0*/  BPT.TRAP 0x1 ;  /* 0x000000040000795c */ /* 0x000fe20000300000 */
.L_x_97:
[----:B------:R-:W-:Y:S05]  /*6ef0*/  @P0 BRA `(.L_x_98) ;  /* 0x0000000000040947 */ /* 0x000fea0003800000 */
[----:B------:R-:W-:Y:S01]  /*6f00*/  BPT.TRAP 0x1 ;  /* 0x000000040000795c */ /* 0x000fe20000300000 */
.L_x_98:
        /* <DEDUP_REMOVED lines=12> */
[----:B------:R-:W-:Y:S01]  /*6fd0*/  VIADD R5, R5, 0x1 ;  /* 0x0000000105057836 */ /* 0x000fe20000000000 */
[----:B------:R-:W-:Y:S01]  /*6fe0*/  MOV R9, 0x1 ;  /* 0x0000000100097802 */ /* 0x000fe20000000f00 */
        /* <DEDUP_REMOVED lines=17> */
[----:B--2---:R-:W-:Y:S01]  /*7100*/  NOP ;  /* 0x0000000000007918 */ /* 0x004fe20000000000 */
.L_x_95:
[----:B------:R-:W-:Y:S05]  /*7110*/  BSYNC B1 ;  /* 0x0000000000017941 */ /* 0x000fea0003800000 */
.L_x_94:
[----:B------:R-:W-:-:S13]  /*7120*/  ISETP.GE.AND P3, PT, R6, 0x41, PT ;  /* 0x000000410600780c */ /* 0x000fda0003f66270 */
[----:B------:R-:W-:Y:S05]  /*7130*/  @!P3 BRA `(.L_x_99) ;  /* 0x0000000400c8b947 */ /* 0x000fea0003800000 */
[----:B------:R-:W-:Y:S01]  /*7140*/  VIADD R6, R6, 0x3f ;  /* 0x0000003f06067836 */ /* 0x000fe20000000000 */
[----:B------:R-:W-:Y:S04]  /*7150*/  BSSY B1, `(.L_x_99) ;  /* 0x0000070000017945 */ /* 0x000fe80003800000 */
[----:B-1----:R-:W-:-:S04]  /*7160*/  SHF.R.S32.HI R7, RZ, 0x1f, R6 ;  /* 0x0000001fff077819 */ /* 0x002fc80000011406 */
[----:B------:R-:W-:-:S04]  /*7170*/  LEA.HI R7, R7, R6, RZ, 0x6 ;  /* 0x0000000607077211 */ /* 0x000fc800078f30ff */
[----:B------:R-:W-:-:S04]  /*7180*/  SHF.R.S32.HI R7, RZ, 0x6, R7 ;  /* 0x00000006ff077819 */ /* 0x000fc80000011407 */
[----:B------:R-:W-:-:S07]  /*7190*/  SHF.L.U32 R4, R7, 0x1, RZ ;  /* 0x0000000107047819 */ /* 0x000fce00000006ff */
.L_x_110:
[----:B------:R-:W-:Y:S04]  /*71a0*/  BSSY B2, `(.L_x_100) ;  /* 0x0000032000027945 */ /* 0x000fe80003800000 */
[----:B------:R-:W-:Y:S05]  /*71b0*/  @!P6 BRA `(.L_x_101) ;  /* 0x0000000000c0e947 */ /* 0x000fea0003800000 */
[----:B------:R-:W1:Y:S01]  /*71c0*/  S2R R7, SR_CgaCtaId ;  /* 0x0000000000077919 */ /* 0x000e620000008800 */
[----:B------:R-:W-:Y:S02]  /*71d0*/  MOV R6, 0x400 ;  /* 0x0000040000067802 */ /* 0x000fe40000000f00 */
[----:B------:R-:W-:Y:S02]  /*71e0*/  SHF.L.U32 R8, R0, 0x1f, RZ ;  /* 0x0000001f00087819 */ /* 0x000fe400000006ff */
[----:B-1----:R-:W-:-:S05]  /*71f0*/  LEA R6, R7, R6, 0x18 ;  /* 0x0000000607067211 */ /* 0x002fca00078ec0ff */
[----:B------:R-:W-:-:S04]  /*7200*/  IMAD R7, R5, 0x8, R6 ;  /* 0x0000000805077824 */ /* 0x000fc800078e0206 */
[----:B------:R-:W1:Y:S02]  /*7210*/  SYNCS.PHASECHK.TRANS64.TRYWAIT P3, [R7+URZ+0x19428], R8 ;  /* 0x01942808070075a7 */ /* 0x000e64000806017f */
[----:B-1----:R-:W-:Y:S05]  /*7220*/  @!P3 BRA `(.L_x_102) ;  /* 0x0000000c0008b947 */ /* 0x002fea0003800000 */
.L_x_128:
[----:B------:R-:W-:Y:S01]  /*7230*/  UPRMT UR4, UR20, 0x9910, URZ ;  /* 0x0000991014047896 */ /* 0x000fe2000800003f */
[----:B-1----:R-:W-:-:S03]  /*7240*/  @P2 MOV R8, 0x3000 ;  /* 0x0000300000082802 */ /* 0x002fc60000000f00 */
[----:B------:R-:W-:Y:S01]  /*7250*/  UISETP.NE.AND UP0, UPT, UR4, 0x2, UPT ;  /* 0x000000020400788c */ /* 0x000fe2000bf05270 */
[----:B------:R1:W-:Y:S05]  /*7260*/  @P2 SYNCS.ARRIVE.TRANS64 RZ, [R7+URZ+0x19400], R8 ;  /* 0x0194000807ff29a7 */ /* 0x0003ea000800003f */
[----:B------:R-:W-:-:S13]  /*7270*/  PLOP3.LUT P3, PT, PT, PT, UP0, 0x80, 0x0 ;  /* 0x000000000000781c */ /* 0x000fda0003f6f008 */
[----:B-1----:R-:W-:Y:S05]  /*7280*/  @P3 BRA `(.L_x_103) ;  /* 0x0000000000043947 */ /* 0x002fea0003800000 */
[----:B------:R-:W-:Y:S01]  /*7290*/  BPT.TRAP 0x1 ;  /* 0x000000040000795c */ /* 0x000fe20000300000 */
.L_x_103:
[----:B------:R-:W-:Y:S05]  /*72a0*/  @P0 BRA `(.L_x_104) ;  /* 0x0000000000040947 */ /* 0x000fea0003800000 */
[----:B------:R-:W-:Y:S01]  /*72b0*/  BPT.TRAP 0x1 ;  /* 0x000000040000795c */ /* 0x000fe20000300000 */
.L_x_104:
        /* <DEDUP_REMOVED lines=9> */
[----:B------:R-:W-:Y:S01]  /*7350*/  R2UR UR13, R3 ;  /* 0x00000000030d72ca */ /* 0x000fe200000e0000 */
[----:B------:R-:W-:Y:S01]  /*7360*/  UMOV UR7, 0x10000000 ;  /* 0x1000000000077882 */ /* 0x000fe20000000000 */
[----:B------:R-:W-:Y:S01]  /*7370*/  UMOV UR18, 0x20 ;  /* 0x0000002000127882 */ /* 0x000fe20000000000 */
[----:B------:R-:W-:-:S02]  /*7380*/  VIADD R5, R5, 0x1 ;  /* 0x0000000105057836 */ /* 0x000fc40000000000 */
[----:B------:R-:W-:Y:S02]  /*7390*/  UIADD3 UR9, UR9, 0x19400, URZ ;  /* 0x0001940009097890 */ /* 0x000fe4000fffe03f */
[----:B------:R-:W-:Y:S01]  /*73a0*/  USHF.L.U32 UR11, UR11, 0x6, URZ ;  /* 0x000000060b0b7899 */ /* 0x000fe2000800063f */
        /* <DEDUP_REMOVED lines=17> */
.L_x_101:
[----:B------:R-:W-:Y:S05]  /*74c0*/  BSYNC B2 ;  /* 0x0000000000027941 */ /* 0x000fea0003800000 */
.L_x_100:
[----:B------:R-:W-:Y:S01]  /*74d0*/  ISETP.LT.OR P3, PT, R4, 0x4, !P6 ;  /* 0x000000040400780c */ /* 0x000fe20007761670 */
[----:B------:R-:W-:-:S12]  /*74e0*/  BSSY B2, `(.L_x_105) ;  /* 0x0000033000027945 */ /* 0x000fd80003800000 */
[----:B------:R-:W-:Y:S05]  /*74f0*/  @P3 BRA `(.L_x_106) ;  /* 0x0000000000c43947 */ /* 0x000fea0003800000 */
[----:B------:R-:W1:Y:S01]  /*7500*/  S2R R7, SR_CgaCtaId ;  /* 0x0000000000077919 */ /* 0x000e620000008800 */
[----:B------:R-:W-:Y:S02]  /*7510*/  MOV R6, 0x400 ;  /* 0x0000040000067802 */ /* 0x000fe40000000f00 */
[----:B------:R-:W-:Y:S02]  /*7520*/  SHF.L.U32 R8, R0, 0x1f, RZ ;  /* 0x0000001f00087819 */ /* 0x000fe400000006ff */
[----:B-1----:R-:W-:-:S04]  /*7530*/  LEA R6, R7, R6, 0x18 ;  /* 0x0000000607067211 */ /* 0x002fc800078ec0ff */
[----:B------:R-:W-:-:S04]  /*7540*/  LEA R7, R5, R6, 0x3 ;  /* 0x0000000605077211 */ /* 0x000fc800078e18ff */
[----:B------:R-:W1:Y:S02]  /*7550*/  SYNCS.PHASECHK.TRANS64.TRYWAIT P3, [R7+URZ+0x19428], R8 ;  /* 0x01942808070075a7 */ /* 0x000e64000806017f */
[----:B-1----:R-:W-:Y:S05]  /*7560*/  @!P3 BRA `(.L_x_107) ;  /* 0x00000008004cb947 */ /* 0x002fea0003800000 */
.L_x_129:
[----:B------:R-:W-:Y:S01]  /*7570*/  UPRMT UR4, UR20, 0x9910, URZ ;  /* 0x0000991014047896 */ /* 0x000fe2000800003f */
[----:B-1----:R-:W-:-:S03]  /*7580*/  @P1 IMAD.MOV.U32 R8, RZ, RZ, 0x3000 ;  /* 0x00003000ff081424 */ /* 0x002fc600078e00ff */
[----:B------:R-:W-:Y:S01]  /*7590*/  UISETP.NE.AND UP0, UPT, UR4, 0x2, UPT ;  /* 0x000000020400788c */ /* 0x000fe2000bf05270 */
[----:B------:R1:W-:Y:S05]  /*75a0*/  @P1 SYNCS.ARRIVE.TRANS64 RZ, [R7+URZ+0x19400], R8 ;  /* 0x0194000807ff19a7 */ /* 0x0003ea000800003f */
[----:B------:R-:W-:-:S13]  /*75b0*/  PLOP3.LUT P3, PT, PT, PT, UP0, 0x80, 0x0 ;  /* 0x000000000000781c */ /* 0x000fda0003f6f008 */
[----:B-1----:R-:W-:Y:S05]  /*75c0*/  @P3 BRA `(.L_x_108) ;  /* 0x0000000000043947 */ /* 0x002fea0003800000 */
[----:B------:R-:W-:Y:S01]  /*75d0*/  BPT.TRAP 0x1 ;  /* 0x000000040000795c */ /* 0x000fe20000300000 */
.L_x_108:
[----:B------:R-:W-:Y:S05]  /*75e0*/  @P0 BRA `(.L_x_109) ;  /* 0x0000000000040947 */ /* 0x000fea0003800000 */
[----:B------:R-:W-:Y:S01]  /*75f0*/  BPT.TRAP 0x1 ;  /* 0x000000040000795c */ /* 0x000fe20000300000 */
.L_x_109:
        /* <DEDUP_REMOVED lines=12> */
[----:B------:R-:W-:Y:S01]  /*76c0*/  IADD3 R5, R5, 0x1, RZ ;  /* 0x0000000105057810 */ /* 0x000fe20007ffe0ff */
[----:B------:R-:W-:Y:S01]  /*76d0*/  VIADD R9, R9, 0x1 ;  /* 0x0000000109097836 */ /* 0x000fe20000000000 */
[----:B------:R-:W-:-:S02]  /*76e0*/  UIADD3 UR9, UR9, 0x19400, URZ ;  /* 0x0001940009097890 */ /* 0x000fc4000fffe03f */
        /* <DEDUP_REMOVED lines=18> */
.L_x_106:
[----:B------:R-:W-:Y:S05]  /*7810*/  BSYNC B2 ;  /* 0x0000000000027941 */ /* 0x000fea0003800000 */
.L_x_105:
[C---:B------:R-:W-:Y:S02]  /*7820*/  ISETP.GT.AND P3, PT, R4.reuse, 0x4, PT ;  /* 0x000000040400780c */ /* 0x040fe40003f64270 */
[----:B------:R-:W-:-:S11]  /*7830*/  IADD3 R4, R4, -0x2, RZ ;  /* 0xfffffffe04047810 */ /* 0x000fd60007ffe0ff */
[----:B------:R-:W-:Y:S05]  /*7840*/  @P3 BRA `(.L_x_110) ;  /* 0xfffffff800543947 */ /* 0x000fea000383ffff */
[----:B------:R-:W-:Y:S05]  /*7850*/  BSYNC B1 ;  /* 0x0000000000017941 */ /* 0x000fea0003800000 */
.L_x_99:
[----:B------:R-:W-:Y:S01]  /*7860*/  VIADD R17, R17, UR21 ;  /* 0x0000001511117c36 */ /* 0x000fe20008000000 */
[----:B------:R-:W-:Y:S01]  /*7870*/  ULDC UR4, c[0x0][0xa00] ;  /* 0x0002800000047ab9 */ /* 0x000fe20000000800 */
[----:B-1----:R-:W-:-:S03]  /*7880*/  PRMT R4, RZ, 0x7610, R4 ;  /* 0x00007610ff047816 */ /* 0x002fc60000000004 */
[----:B------:R-:W-:-:S13]  /*7890*/  ISETP.GE.AND P3, PT, R17, UR4, PT ;  /* 0x0000000411007c0c */ /* 0x000fda000bf66270 */
[----:B------:R-:W-:Y:S05]  /*78a0*/  @!P3 BRA `(.L_x_111) ;  /* 0xffffffec00e8b947 */ /* 0x000fea000383ffff */
[----:B------:R-:W-:Y:S05]  /*78b0*/  BSYNC B0 ;  /* 0x0000000000007941 */ /* 0x000fea0003800000 */
.L_x_84:
[----:B------:R-:W-:Y:S05]  /*78c0*/  EXIT ;  /* 0x000000000000794d */ /* 0x000fea0003800000 */
.L_x_17:
[----:B-1----:R-:W-:-:S04]  /*78d0*/  MOV R3, UR4 ;  /* 0x0000000400037c02 */ /* 0x002fc80008000f00 */
[----:B------:R1:W2:Y:S03]  /*78e0*/  SYNCS.PHASECHK.TRANS64.TRYWAIT P1, [R3+URZ+0x19450], R0 ;  /* 0x01945000030075a7 */ /* 0x0002a6000802017f */
[----:B--2---:R-:W-:Y:S05]  /*78f0*/  @!P1 NANOSLEEP.SYNCS 0x989680 ;  /* 0x009896800000995d */ /* 0x004fea0003900000 */
[----:B------:R-:W2:Y:S02]  /*7900*/  @!P1 SYNCS.PHASECHK.TRANS64 P1, [R3+URZ+0x19450], R0 ;  /* 0x01945000030095a7 */ /* 0x000ea4000802007f */
[----:B--2---:R-:W-:Y:S05]  /*7910*/  @!P1 BRA `(.L_x_17) ;  /* 0xfffffffc00ec9947 */ /* 0x004fea000383ffff */
[----:B------:R-:W-:Y:S05]  /*7920*/  BRA `(.L_x_112) ;  /* 0xffffff9800dc7947 */ /* 0x000fea000383ffff */
.L_x_19:
[----:B-1----:R-:W-:-:S04]  /*7930*/  IMAD.U32 R5, RZ, RZ, UR30 ;  /* 0x0000001eff057e24 */ /* 0x002fc8000f8e00ff */
[----:B------:R1:W2:Y:S03]  /*7940*/  SYNCS.PHASECHK.TRANS64.TRYWAIT P1, [R5+URZ+0x19400], R0 ;  /* 0x01940000050075a7 */ /* 0x0002a6000802017f */
[----:B--2---:R-:W-:Y:S05]  /*7950*/  @!P1 NANOSLEEP.SYNCS 0x989680 ;  /* 0x009896800000995d */ /* 0x004fea0003900000 */
[----:B------:R-:W2:Y:S02]  /*7960*/  @!P1 SYNCS.PHASECHK.TRANS64 P1, [R5+URZ+0x19400], R0 ;  /* 0x01940000050095a7 */ /* 0x000ea4000802007f */
[----:B--2---:R-:W-:Y:S05]  /*7970*/  @!P1 BRA `(.L_x_19) ;  /* 0xfffffffc00ec9947 */ /* 0x004fea000383ffff */
[----:B------:R-:W-:Y:S05]  /*7980*/  BRA `(.L_x_113) ;  /* 0xffffff9800e07947 */ /* 0x000fea000383ffff */
.L_x_20:
[----:B-1----:R-:W-:-:S04]  /*7990*/  MOV R0, UR51 ;  /* 0x0000003300007c02 */ /* 0x002fc80008000f00 */
[----:B------:R1:W2:Y:S03]  /*79a0*/  SYNCS.PHASECHK.TRANS64.TRYWAIT P1, [R0+URZ+-0x8], R3 ;  /* 0xfffff803000075a7 */ /* 0x0002a6000802017f */
[----:B--2---:R-:W-:Y:S05]  /*79b0*/  @!P1 NANOSLEEP.SYNCS 0x989680 ;  /* 0x009896800000995d */ /* 0x004fea0003900000 */
[----:B------:R-:W2:Y:S02]  /*79c0*/  @!P1 SYNCS.PHASECHK.TRANS64 P1, [R0+URZ+-0x8], R3 ;  /* 0xfffff803000095a7 */ /* 0x000ea4000802007f */
[----:B--2---:R-:W-:Y:S05]  /*79d0*/  @!P1 BRA `(.L_x_20) ;  /* 0xfffffffc00ec9947 */ /* 0x004fea000383ffff */
[----:B------:R-:W-:Y:S05]  /*79e0*/  BRA `(.L_x_114) ;  /* 0xffffff9800d07947 */ /* 0x000fea000383ffff */
.L_x_22:
[----:B-1----:R-:W-:-:S04]  /*79f0*/  IMAD.U32 R7, RZ, RZ, UR6 ;  /* 0x00000006ff077e24 */ /* 0x002fc8000f8e00ff */
[----:B------:R1:W2:Y:S03]  /*7a00*/  SYNCS.PHASECHK.TRANS64.TRYWAIT P1, [R7+URZ+0x19400], R6 ;  /* 0x01940006070075a7 */ /* 0x0002a6000802017f */
[----:B--2---:R-:W-:Y:S05]  /*7a10*/  @!P1 NANOSLEEP.SYNCS 0x989680 ;  /* 0x009896800000995d */ /* 0x004fea0003900000 */
[----:B------:R-:W2:Y:S02]  /*7a20*/  @!P1 SYNCS.PHASECHK.TRANS64 P1, [R7+URZ+0x19400], R6 ;  /* 0x01940006070095a7 */ /* 0x000ea4000802007f */
[----:B--2---:R-:W-:Y:S05]  /*7a30*/  @!P1 BRA `(.L_x_22) ;  /* 0xfffffffc00ec9947 */ /* 0x004fea000383ffff */
[----:B------:R-:W-:Y:S05]  /*7a40*/  BRA `(.L_x_115) ;  /* 0xffffffac00807947 */ /* 0x000fea000383ffff */
.L_x_27:
[----:B-1----:R-:W-:-:S04]  /*7a50*/  MOV R5, UR6 ;  /* 0x0000000600057c02 */ /* 0x002fc80008000f00 */
[----:B------:R1:W2:Y:S03]  /*7a60*/  SYNCS.PHASECHK.TRANS64.TRYWAIT P2, [R5+URZ+0x19400], R4 ;  /* 0x01940004050075a7 */ /* 0x0002a6000804017f */
[----:B--2---:R-:W-:Y:S05]  /*7a70*/  @!P2 NANOSLEEP.SYNCS 0x989680 ;  /* 0x009896800000a95d */ /* 0x004fea0003900000 */
[----:B------:R-:W2:Y:S02]  /*7a80*/  @!P2 SYNCS.PHASECHK.TRANS64 P2, [R5+URZ+0x19400], R4 ;  /* 0x019400040500a5a7 */ /* 0x000ea4000804007f */
[----:B--2---:R-:W-:Y:S05]  /*7a90*/  @!P2 BRA `(.L_x_27) ;  /* 0xfffffffc00eca947 */ /* 0x004fea000383ffff */
[----:B------:R-:W-:Y:S05]  /*7aa0*/  BRA `(.L_x_116) ;  /* 0xffffffb000387947 */ /* 0x000fea000383ffff */
.L_x_31:
[----:B-1----:R-:W-:-:S04]  /*7ab0*/  IMAD.U32 R8, RZ, RZ, UR6 ;  /* 0x00000006ff087e24 */ /* 0x002fc8000f8e00ff */
[----:B------:R1:W2:Y:S03]  /*7ac0*/  SYNCS.PHASECHK.TRANS64.TRYWAIT P2, [R8+URZ+0x19400], R9 ;  /* 0x01940009080075a7 */ /* 0x0002a6000804017f */
[----:B--2---:R-:W-:Y:S05]  /*7ad0*/  @!P2 NANOSLEEP.SYNCS 0x989680 ;  /* 0x009896800000a95d */ /* 0x004fea0003900000 */
[----:B------:R-:W2:Y:S02]  /*7ae0*/  @!P2 SYNCS.PHASECHK.TRANS64 P2, [R8+URZ+0x19400], R9 ;  /* 0x019400090800a5a7 */ /* 0x000ea4000804007f */
[----:B--2---:R-:W-:Y:S05]  /*7af0*/  @!P2 BRA `(.L_x_31) ;  /* 0xfffffffc00eca947 */ /* 0x004fea000383ffff */
[----:B------:R-:W-:Y:S05]  /*7b00*/  BRA `(.L_x_30) ;  /* 0xffffffc400b87947 */ /* 0x000fea000383ffff */
.L_x_51:
[----:B-1----:R-:W-:-:S04]  /*7b10*/  MOV R3, UR51 ;  /* 0x0000003300037c02 */ /* 0x002fc80008000f00 */
[----:B------:R1:W2:Y:S03]  /*7b20*/  SYNCS.PHASECHK.TRANS64.TRYWAIT P0, [R3+URZ+0x8], R0 ;  /* 0x00000800030075a7 */ /* 0x0002a6000800017f */
[----:B--2---:R-:W-:Y:S05]  /*7b30*/  @!P0 NANOSLEEP.SYNCS 0x989680 ;  /* 0x009896800000895d */ /* 0x004fea0003900000 */
[----:B------:R-:W2:Y:S02]  /*7b40*/  @!P0 SYNCS.PHASECHK.TRANS64 P0, [R3+URZ+0x8], R0 ;  /* 0x00000800030085a7 */ /* 0x000ea4000800007f */
[----:B--2---:R-:W-:Y:S05]  /*7b50*/  @!P0 BRA `(.L_x_51) ;  /* 0xfffffffc00ec8947 */ /* 0x004fea000383ffff */
[----:B------:R-:W-:Y:S05]  /*7b60*/  BRA `(.L_x_117) ;  /* 0xffffffd000747947 */ /* 0x000fea000383ffff */
.L_x_69:
[----:B------:R-:W-:Y:S01]  /*7b70*/  BSSY B1, `(.L_x_118) ;  /* 0x0000006000017945 */ /* 0x000fe20003800000 */
[----:B------:R-:W-:-:S07]  /*7b80*/  IMAD.MOV.U32 R15, RZ, RZ, -0x1 ;  /* 0xffffffffff0f7424 */ /* 0x000fce00078e00ff */
[----:B------:R-:W-:Y:S05]  /*7b90*/  WARPSYNC.COLLECTIVE R15, `(.L_x_119) ;  /* 0x000000000f0c7348 */ /* 0x000fea0003c00000 */
[----:B------:R-:W-:Y:S02]  /*7ba0*/  ELECT P6, UR62, PT ;  /* 0x00000000003e782f */ /* 0x000fe400038c0000 */
[----:B------:R-:W-:Y:S01]  /*7bb0*/  MOV R14, UR62 ;  /* 0x0000003e000e7c02 */ /* 0x000fe20008000f00 */
[----:B------:R-:W-:Y:S10]  /*7bc0*/  ENDCOLLECTIVE ;  /* 0x000000000000791b */ /* 0x000ff40003800000 */
.L_x_119:
[----:B------:R-:W-:Y:S05]  /*7bd0*/  BSYNC B1 ;  /* 0x0000000000017941 */ /* 0x000fea0003800000 */
.L_x_118:
[----:B------:R-:W-:Y:S05]  /*7be0*/  BRA `(.L_x_120) ;  /* 0xffffffe400007947 */ /* 0x000fea000383ffff */
.L_x_72:
[----:B-1----:R1:W2:Y:S02]  /*7bf0*/  SYNCS.PHASECHK.TRANS64.TRYWAIT P2, [R7+URZ+0x19460], R6 ;  /* 0x01946006070075a7 */ /* 0x0022a4000804017f */
[----:B--2---:R-:W-:Y:S05]  /*7c00*/  @!P2 NANOSLEEP.SYNCS 0x989680 ;  /* 0x009896800000a95d */ /* 0x004fea0003900000 */
[----:B------:R-:W2:Y:S02]  /*7c10*/  @!P2 SYNCS.PHASECHK.TRANS64 P2, [R7+URZ+0x19460], R6 ;  /* 0x019460060700a5a7 */ /* 0x000ea4000804007f */
[----:B--2---:R-:W-:Y:S05]  /*7c20*/  @!P2 BRA `(.L_x_72) ;  /* 0xfffffffc00f0a947 */ /* 0x004fea000383ffff */
[----:B------:R-:W-:Y:S05]  /*7c30*/  BRA `(.L_x_121) ;  /* 0xffffffe400207947 */ /* 0x000fea000383ffff */
.L_x_77:
[----:B-1----:R1:W2:Y:S02]  /*7c40*/  SYNCS.PHASECHK.TRANS64.TRYWAIT P2, [R7+URZ+0x194b0], R4 ;  /* 0x0194b004070075a7 */ /* 0x0022a4000804017f */
[----:B--2---:R-:W-:Y:S05]  /*7c50*/  @!P2 NANOSLEEP.SYNCS 0x989680 ;  /* 0x009896800000a95d */ /* 0x004fea0003900000 */
[----:B------:R-:W2:Y:S02]  /*7c60*/  @!P2 SYNCS.PHASECHK.TRANS64 P2, [R7+URZ+0x194b0], R4 ;  /* 0x0194b0040700a5a7 */ /* 0x000ea4000804007f */
[----:B--2---:R-:W-:Y:S05]  /*7c70*/  @!P2 BRA `(.L_x_77) ;  /* 0xfffffffc00f0a947 */ /* 0x004fea000383ffff */
[----:B------:R-:W-:Y:S05]  /*7c80*/  BRA `(.L_x_76) ;  /* 0xffffffe400d87947 */ /* 0x000fea000383ffff */
.L_x_80:
[----:B-1----:R1:W2:Y:S02]  /*7c90*/  SYNCS.PHASECHK.TRANS64.TRYWAIT P2, [R4+URZ+0x19460], R9 ;  /* 0x01946009040075a7 */ /* 0x0022a4000804017f */
[----:B--2---:R-:W-:Y:S05]  /*7ca0*/  @!P2 NANOSLEEP.SYNCS 0x989680 ;  /* 0x009896800000a95d */ /* 0x004fea0003900000 */
[----:B------:R-:W2:Y:S02]  /*7cb0*/  @!P2 SYNCS.PHASECHK.TRANS64 P2, [R4+URZ+0x19460], R9 ;  /* 0x019460090400a5a7 */ /* 0x000ea4000804007f */
[----:B--2---:R-:W-:Y:S05]  /*7cc0*/  @!P2 BRA `(.L_x_80) ;  /* 0xfffffffc00f0a947 */ /* 0x004fea000383ffff */
[----:B------:R-:W-:Y:S05]  /*7cd0*/  BRA `(.L_x_122) ;  /* 0xffffffe400ec7947 */ /* 0x000fea000383ffff */
.L_x_85:
[----:B------:R-:W-:Y:S01]  /*7ce0*/  BSSY B1, `(.L_x_123) ;  /* 0x0000006000017945 */ /* 0x000fe20003800000 */
[----:B------:R-:W-:-:S07]  /*7cf0*/  MOV R15, 0xffffffff ;  /* 0xffffffff000f7802 */ /* 0x000fce0000000f00 */
[----:B------:R-:W-:Y:S05]  /*7d00*/  WARPSYNC.COLLECTIVE R15, `(.L_x_124) ;  /* 0x000000000f0c7348 */ /* 0x000fea0003c00000 */
[----:B------:R-:W-:Y:S02]  /*7d10*/  ELECT P6, UR62, PT ;  /* 0x00000000003e782f */ /* 0x000fe400038c0000 */
[----:B------:R-:W-:Y:S01]  /*7d20*/  MOV R14, UR62 ;  /* 0x0000003e000e7c02 */ /* 0x000fe20008000f00 */
[----:B------:R-:W-:Y:S10]  /*7d30*/  ENDCOLLECTIVE ;  /* 0x000000000000791b */ /* 0x000ff40003800000 */
.L_x_124:
[----:B------:R-:W-:Y:S05]  /*7d40*/  BSYNC B1 ;  /* 0x0000000000017941 */ /* 0x000fea0003800000 */
.L_x_123:
[----:B------:R-:W-:Y:S05]  /*7d50*/  BRA `(.L_x_125) ;  /* 0xffffffec00247947 */ /* 0x000fea000383ffff */
.L_x_88:
[----:B-1----:R1:W2:Y:S02]  /*7d60*/  SYNCS.PHASECHK.TRANS64.TRYWAIT P4, [R8+URZ+0x19428], R7 ;  /* 0x01942807080075a7 */ /* 0x0022a4000808017f */
[----:B--2---:R-:W-:Y:S05]  /*7d70*/  @!P4 NANOSLEEP.SYNCS 0x989680 ;  /* 0x009896800000c95d */ /* 0x004fea0003900000 */
[----:B------:R-:W2:Y:S02]  /*7d80*/  @!P4 SYNCS.PHASECHK.TRANS64 P4, [R8+URZ+0x19428], R7 ;  /* 0x019428070800c5a7 */ /* 0x000ea4000808007f */
[----:B--2---:R-:W-:Y:S05]  /*7d90*/  @!P4 BRA `(.L_x_88) ;  /* 0xfffffffc00f0c947 */ /* 0x004fea000383ffff */
[----:B------:R-:W-:Y:S05]  /*7da0*/  BRA `(.L_x_126) ;  /* 0xffffffec003c7947 */ /* 0x000fea000383ffff */
.L_x_93:
[----:B-1----:R1:W2:Y:S02]  /*7db0*/  SYNCS.PHASECHK.TRANS64.TRYWAIT P4, [R4+URZ+0x194b0], R7 ;  /* 0x0194b007040075a7 */ /* 0x0022a4000808017f */
[----:B--2---:R-:W-:Y:S05]  /*7dc0*/  @!P4 NANOSLEEP.SYNCS 0x989680 ;  /* 0x009896800000c95d */ /* 0x004fea0003900000 */
[----:B------:R-:W2:Y:S02]  /*7dd0*/  @!P4 SYNCS.PHASECHK.TRANS64 P4, [R4+URZ+0x194b0], R7 ;  /* 0x0194b0070400c5a7 */ /* 0x000ea4000808007f */
[----:B--2---:R-:W-:Y:S05]  /*7de0*/  @!P4 BRA `(.L_x_93) ;  /* 0xfffffffc00f0c947 */ /* 0x004fea000383ffff */
[----:B------:R-:W-:Y:S05]  /*7df0*/  BRA `(.L_x_92) ;  /* 0xffffffec00f47947 */ /* 0x000fea000383ffff */
.L_x_96:
[----:B-1----:R1:W2:Y:S02]  /*7e00*/  SYNCS.PHASECHK.TRANS64.TRYWAIT P3, [R7+URZ+0x19428], R8 ;  /* 0x01942808070075a7 */ /* 0x0022a4000806017f */
[----:B--2---:R-:W-:Y:S05]  /*7e10*/  @!P3 NANOSLEEP.SYNCS 0x989680 ;  /* 0x009896800000b95d */ /* 0x004fea0003900000 */
[----:B------:R-:W2:Y:S02]  /*7e20*/  @!P3 SYNCS.PHASECHK.TRANS64 P3, [R7+URZ+0x19428], R8 ;  /* 0x019428080700b5a7 */ /* 0x000ea4000806007f */
[----:B--2---:R-:W-:Y:S05]  /*7e30*/  @!P3 BRA `(.L_x_96) ;  /* 0xfffffffc00f0b947 */ /* 0x004fea000383ffff */
[----:B------:R-:W-:Y:S05]  /*7e40*/  BRA `(.L_x_127) ;  /* 0xfffffff0000c7947 */ /* 0x000fea000383ffff */
.L_x_102:
[----:B-1----:R1:W2:Y:S02]  /*7e50*/  SYNCS.PHASECHK.TRANS64.TRYWAIT P3, [R7+URZ+0x19428], R8 ;  /* 0x01942808070075a7 */ /* 0x0022a4000806017f */
[----:B--2---:R-:W-:Y:S05]  /*7e60*/  @!P3 NANOSLEEP.SYNCS 0x989680 ;  /* 0x009896800000b95d */ /* 0x004fea0003900000 */
[----:B------:R-:W2:Y:S02]  /*7e70*/  @!P3 SYNCS.PHASECHK.TRANS64 P3, [R7+URZ+0x19428], R8 ;  /* 0x019428080700b5a7 */ /* 0x000ea4000806007f */
[----:B--2---:R-:W-:Y:S05]  /*7e80*/  @!P3 BRA `(.L_x_102) ;  /* 0xfffffffc00f0b947 */ /* 0x004fea000383ffff */
[----:B------:R-:W-:Y:S05]  /*7e90*/  BRA `(.L_x_128) ;  /* 0xfffffff000e47947 */ /* 0x000fea000383ffff */
.L_x_107:
[----:B-1----:R1:W2:Y:S02]  /*7ea0*/  SYNCS.PHASECHK.TRANS64.TRYWAIT P3, [R7+URZ+0x19428], R8 ;  /* 0x01942808070075a7 */ /* 0x0022a4000806017f */
[----:B--2---:R-:W-:Y:S05]  /*7eb0*/  @!P3 NANOSLEEP.SYNCS 0x989680 ;  /* 0x009896800000b95d */ /* 0x004fea0003900000 */
[----:B------:R-:W2:Y:S02]  /*7ec0*/  @!P3 SYNCS.PHASECHK.TRANS64 P3, [R7+URZ+0x19428], R8 ;  /* 0x019428080700b5a7 */ /* 0x000ea4000806007f */
[----:B--2---:R-:W-:Y:S05]  /*7ed0*/  @!P3 BRA `(.L_x_107) ;  /* 0xfffffffc00f0b947 */ /* 0x004fea000383ffff */
[----:B------:R-:W-:Y:S05]  /*7ee0*/  BRA `(.L_x_129) ;  /* 0xfffffff400a07947 */ /* 0x000fea000383ffff */
        .weak           $__internal_0_$__cuda_sm20_rcp_rn_f32_slowpath
        .type           $__internal_0_$__cuda_sm20_rcp_rn_f32_slowpath,@function
        .size           $__internal_0_$__cuda_sm20_rcp_rn_f32_slowpath,(.L_x_135 - $__internal_0_$__cuda_sm20_rcp_rn_f32_slowpath)
$__internal_0_$__cuda_sm20_rcp_rn_f32_slowpath:
[----:B------:R-:W-:Y:S01]  /*7ef0*/  IMAD.SHL.U32 R0, R3, 0x2, RZ ;  /* 0x0000000203007824 */ /* 0x000fe200078e00ff */
[----:B------:R-:W-:Y:S04]  /*7f00*/  BSSY B2, `(.L_x_130) ;  /* 0x0000030000027945 */ /* 0x000fe80003800000 */
[----:B------:R-:W-:-:S04]  /*7f10*/  SHF.R.U32.HI R21, RZ, 0x18, R0 ;  /* 0x00000018ff157819 */ /* 0x000fc80000011600 */
[----:B------:R-:W-:-:S13]  /*7f20*/  ISETP.NE.U32.AND P0, PT, R21, RZ, PT ;  /* 0x000000ff1500720c */ /* 0x000fda0003f05070 */
[----:B------:R-:W-:Y:S05]  /*7f30*/  @P0 BRA `(.L_x_131) ;  /* 0x0000000000280947 */ /* 0x000fea0003800000 */
[----:B------:R-:W-:-:S04]  /*7f40*/  SHF.L.U32 R0, R3, 0x1, RZ ;  /* 0x0000000103007819 */ /* 0x000fc800000006ff */
[----:B------:R-:W-:-:S13]  /*7f50*/  ISETP.NE.AND P0, PT, R0, RZ, PT ;  /* 0x000000ff0000720c */ /* 0x000fda0003f05270 */
[----:B------:R-:W-:Y:S01]  /*7f60*/  @P0 FFMA R7, R3, 1.84467440737095516160e+19, RZ ;  /* 0x5f80000003070823 */ /* 0x000fe200000000ff */
[----:B------:R-:W-:Y:S08]  /*7f70*/  @!P0 MUFU.RCP R6, R3 ;  /* 0x0000000300068308 */ /* 0x000ff00000001000 */
[----:B------:R-:W1:Y:S02]  /*7f80*/  @P0 MUFU.RCP R0, R7 ;  /* 0x0000000700000308 */ /* 0x000e640000001000 */
[----:B-1----:R-:W-:-:S04]  /*7f90*/  @P0 FFMA R12, R7, R0, -1 ;  /* 0xbf800000070c0423 */ /* 0x002fc80000000000 */
[----:B------:R-:W-:-:S04]  /*7fa0*/  @P0 FADD.FTZ R13, -R12, -RZ ;  /* 0x800000ff0c0d0221 */ /* 0x000fc80000010100 */
[----:B------:R-:W-:-:S04]  /*7fb0*/  @P0 FFMA R0, R0, R13, R0 ;  /* 0x0000000d00000223 */ /* 0x000fc80000000000 */
[----:B------:R-:W-:Y:S01]  /*7fc0*/  @P0 FFMA R6, R0, 1.84467440737095516160e+19, RZ ;  /* 0x5f80000000060823 */ /* 0x000fe200000000ff */
[----:B------:R-:W-:Y:S06]  /*7fd0*/  BRA `(.L_x_132) ;  /* 0x0000000000887947 */ /* 0x000fec0003800000 */
.L_x_131:
[----:B------:R-:W-:-:S05]  /*7fe0*/  VIADD R72, R21, 0xffffff03 ;  /* 0xffffff0315487836 */ /* 0x000fca0000000000 */
[----:B------:R-:W-:-:S13]  /*7ff0*/  ISETP.GT.U32.AND P0, PT, R72, 0x1, PT ;  /* 0x000000014800780c */ /* 0x000fda0003f04070 */
[----:B------:R-:W-:Y:S05]  /*8000*/  @P0 BRA `(.L_x_133) ;  /* 0x0000000000780947 */ /* 0x000fea0003800000 */
[----:B------:R-:W-:Y:S02]  /*8010*/  LOP3.LUT R0, R3, 0x7fffff, RZ, 0xc0, !PT ;  /* 0x007fffff03007812 */ /* 0x000fe400078ec0ff */
[----:B------:R-:W-:Y:S02]  /*8020*/  MOV R13, 0x3 ;  /* 0x00000003000d7802 */ /* 0x000fe40000000f00 */
[----:B------:R-:W-:Y:S02]  /*8030*/  LOP3.LUT R0, R0, 0x3f800000, RZ, 0xfc, !PT ;  /* 0x3f80000000007812 */ /* 0x000fe400078efcff */
[----:B------:R-:W-:Y:S02]  /*8040*/  SHF.L.U32 R13, R13, R72, RZ ;  /* 0x000000480d0d7219 */ /* 0x000fe400000006ff */
[----:B------:R-:W1:Y:S02]  /*8050*/  MUFU.RCP R7, R0 ;  /* 0x0000000000077308 */ /* 0x000e640000001000 */
[----:B-1----:R-:W-:-:S04]  /*8060*/  FFMA R6, R0, R7, -1 ;  /* 0xbf80000000067423 */ /* 0x002fc80000000007 */
[----:B------:R-:W-:-:S04]  /*8070*/  FADD.FTZ R6, -R6, -RZ ;  /* 0x800000ff06067221 */ /* 0x000fc80000010100 */
[CCC-:B------:R-:W-:Y:S01]  /*8080*/  FFMA.RM R12, R7.reuse, R6.reuse, R7.reuse ;  /* 0x00000006070c7223 */ /* 0x1c0fe20000004007 */
[----:B------:R-:W-:-:S04]  /*8090*/  FFMA.RP R7, R7, R6, R7 ;  /* 0x0000000607077223 */ /* 0x000fc80000008007 */
[C---:B------:R-:W-:Y:S02]  /*80a0*/  LOP3.LUT R6, R12.reuse, 0x7fffff, RZ, 0xc0, !PT ;  /* 0x007fffff0c067812 */ /* 0x040fe400078ec0ff */
[----:B------:R-:W-:Y:S02]  /*80b0*/  FSETP.NEU.FTZ.AND P0, PT, R12, R7, PT ;  /* 0x000000070c00720b */ /* 0x000fe40003f1d000 */
[----:B------:R-:W-:Y:S02]  /*80c0*/  LOP3.LUT R6, R6, 0x800000, RZ, 0xfc, !PT ;  /* 0x0080000006067812 */ /* 0x000fe400078efcff */
[----:B------:R-:W-:Y:S02]  /*80d0*/  SEL R7, RZ, 0xffffffff, !P0 ;  /* 0xffffffffff077807 */ /* 0x000fe40004000000 */
[----:B------:R-:W-:-:S03]  /*80e0*/  LOP3.LUT R13, R13, R6, RZ, 0xc0, !PT ;  /* 0x000000060d0d7212 */ /* 0x000fc600078ec0ff */
[----:B------:R-:W-:Y:S01]  /*80f0*/  IMAD.MOV R7, RZ, RZ, -R7 ;  /* 0x000000ffff077224 */ /* 0x000fe200078e0a07 */
[----:B------:R-:W-:-:S04]  /*8100*/  SHF.R.U32.HI R13, RZ, R72, R13 ;  /* 0x00000048ff0d7219 */ /* 0x000fc8000001160d */
[--C-:B------:R-:W-:Y:S01]  /*8110*/  LOP3.LUT P1, RZ, R7, R72, R6.reuse, 0xf8, !PT ;  /* 0x0000004807ff7212 */ /* 0x100fe2000782f806 */
[----:B------:R-:W-:Y:S01]  /*8120*/  VIADD R7, R21, 0xffffff04 ;  /* 0xffffff0415077836 */ /* 0x000fe20000000000 */
[C---:B------:R-:W-:Y:S02]  /*8130*/  LOP3.LUT P0, RZ, R13.reuse, 0x1, RZ, 0xc0, !PT ;  /* 0x000000010dff7812 */ /* 0x040fe4000780c0ff */
[----:B------:R-:W-:Y:S02]  /*8140*/  LOP3.LUT P2, RZ, R13, 0x2, RZ, 0xc0, !PT ;  /* 0x000000020dff7812 */ /* 0x000fe4000784c0ff */
[----:B------:R-:W-:Y:S02]  /*8150*/  SHF.R.U32.HI R6, RZ, R7, R6 ;  /* 0x00000007ff067219 */ /* 0x000fe40000011606 */
[----:B------:R-:W-:Y:S02]  /*8160*/  PLOP3.LUT P0, PT, P0, P1, P2, 0xe0, 0x0 ;  /* 0x000000000000781c */ /* 0x000fe40000703c20 */
[----:B------:R-:W-:-:S02]  /*8170*/  LOP3.LUT P1, RZ, R3, 0x7fffff, RZ, 0xc0, !PT ;  /* 0x007fffff03ff7812 */ /* 0x000fc4000782c0ff */
[----:B------:R-:W-:-:S04]  /*8180*/  SEL R0, RZ, 0x1, !P0 ;  /* 0x00000001ff007807 */ /* 0x000fc80004000000 */
[----:B------:R-:W-:-:S04]  /*8190*/  IADD3 R0, -R0, RZ, RZ ;  /* 0x000000ff00007210 */ /* 0x000fc80007ffe1ff */
[----:B------:R-:W-:-:S13]  /*81a0*/  ISETP.GE.AND P0, PT, R0, RZ, PT ;  /* 0x000000ff0000720c */ /* 0x000fda0003f06270 */
[----:B------:R-:W-:-:S05]  /*81b0*/  @!P0 IADD3 R6, R6, 0x1, RZ ;  /* 0x0000000106068810 */ /* 0x000fca0007ffe0ff */
[----:B------:R-:W-:-:S05]  /*81c0*/  @!P1 IMAD.SHL.U32 R6, R6, 0x2, RZ ;  /* 0x0000000206069824 */ /* 0x000fca00078e00ff */
[----:B------:R-:W-:Y:S01]  /*81d0*/  LOP3.LUT R6, R6, 0x80000000, R3, 0xf8, !PT ;  /* 0x8000000006067812 */ /* 0x000fe200078ef803 */
[----:B------:R-:W-:Y:S06]  /*81e0*/  BRA `(.L_x_132) ;  /* 0x0000000000047947 */ /* 0x000fec0003800000 */
.L_x_133:
[----:B------:R1:W2:Y:S02]  /*81f0*/  MUFU.RCP R6, R3 ;  /* 0x0000000300067308 */ /* 0x0002a40000001000 */
.L_x_132:
[----:B------:R-:W-:Y:S05]  /*8200*/  BSYNC B2 ;  /* 0x0000000000027941 */ /* 0x000fea0003800000 */
.L_x_130:
[----:B--2---:R-:W-:Y:S01]  /*8210*/  MOV R0, R6 ;  /* 0x0000000600007202 */ /* 0x004fe20000000f00 */
[----:B------:R-:W-:Y:S01]  /*8220*/  IMAD.MOV.U32 R6, RZ, RZ, R14 ;  /* 0x000000ffff067224 */ /* 0x000fe200078e000e */
[----:B------:R-:W-:-:S04]  /*8230*/  MOV R7, 0x0 ;  /* 0x0000000000077802 */ /* 0x000fc80000000f00 */
[----:B-1----:R-:W-:Y:S05]  /*8240*/  RET.REL.NODEC R6 `(_ZN7cutlass13device_kernelINS_4fmha6kernel28FmhaKernelTmaWarpSpecializedINS1_10collective30FmhaMainloopTmaWarpSpecializedINS_10bfloat16_tEffN4cute5tupleIJNS7_1CILi128EEENS9_ILi64EEENS9_ILi96EEEEEENS8_IJiNS9_ILi1EEENS8_IJiiEEEEEESG_SG_NS4_13DefaultFusionEJNS2_6OptionILNS2_3TagE0ENS9_ILb1EEEEENSI_ILSJ_2ESK_EEEEENS4_15FmhaFwdEpilogueIS6_fNS8_IJSB_SC_SB_EEEEENS2_23PersistentTileSchedulerEJSL_SM_EEEEEvNT_6ParamsE) ;  /* 0xffffff7c066c7950 */ /* 0x002fea0003c3ffff */
.L_x_134:
[----:B------:R-:W-:-:S00]  /*8250*/  BRA `(.L_x_134) ;  /* 0xfffffffc00fc7947 */ /* 0x000fc0000383ffff */
[----:B------:R-:W-:-:S00]  /*8260*/  NOP ;  /* 0x0000000000007918 */ /* 0x000fc00000000000 */
        /* <DEDUP_REMOVED lines=9> */
.L_x_135:


//--------------------- .nv.global.init           --------------------------
	.section	.nv.global.init,"aw",@progbits
.nv.global.init:
	.type		$str$24,@object
	.size		$str$24,($str$25 - $str$24)
$str$24:
        /*0000*/ 	.byte	0x28, 0x61, 0x64, 0x64, 0x72, 0x65, 0x73, 0x73, 0x20, 0x26, 0x20, 0x6d, 0x61, 0x73, 0x6b, 0x29
        /*0010*/ 	.byte	0x20, 0x3d, 0x3d, 0x20, 0x30, 0x00
	.type		$str$25,@object
	.size		$str$25,(__unnamed_1 - $str$25)
$str$25:
        /*0016*/ 	.byte	0x2f, 0x74, 0x6d, 0x70, 0x2f, 0x63, 0x75, 0x74, 0x6c, 0x61, 0x73, 0x73, 0x5f, 0x73, 0x77, 0x65
        /*0026*/ 	.byte	0x65, 0x70, 0x5f, 0x73, 0x72, 0x63, 0x2f, 0x69, 0x6e, 0x63, 0x6c, 0x75, 0x64, 0x65, 0x2f, 0x63
        /*0036*/ 	.byte	0x75, 0x74, 0x65, 0x2f, 0x70, 0x6f, 0x69, 0x6e, 0x74, 0x65, 0x72, 0x5f, 0x66, 0x6c, 0x61, 0x67
        /*0046*/ 	.byte	0x67, 0x65, 0x64, 0x2e, 0x68, 0x70, 0x70, 0x00
	.type		__unnamed_1,@object
	.size		__unnamed_1,(__unnamed_2 - __unnamed_1)
__unnamed_1:
        /*004e*/ 	.byte	0x61, 0x75, 0x74, 0x6f, 0x20, 0x63, 0x75, 0x74, 0x65, 0x3a, 0x3a, 0x61, 0x73, 0x5f, 0x70, 0x6f
        /* <DEDUP_REMOVED lines=27> */
        /*020e*/ 	.byte	0x32, 0x30, 0x34, 0x38, 0x3e, 0x3e, 0x3e, 0x3e, 0x3e, 0x5d, 0x00
	.type		__unnamed_2,@object
	.size		__unnamed_2,(.L_1 - __unnamed_2)
__unnamed_2:
        /* <DEDUP_REMOVED lines=29> */
.L_1:


//--------------------- .nv.shared._ZN7cutlass13device_kernelINS_4fmha6kernel28FmhaKernelTmaWarpSpecializedINS1_10collective30FmhaMainloopTmaWarpSpecializedINS_10bfloat16_tEffN4cute5tupleIJNS7_1CILi128EEENS9_ILi64EEENS9_ILi96EEEEEENS8_IJiNS9_ILi1EEENS8_IJiiEEEEEESG_SG_NS4_13DefaultFusionEJNS2_6OptionILNS2_3TagE0ENS9_ILb1EEEEENSI_ILSJ_2ESK_EEEEENS4_15FmhaFwdEpilogueIS6_fNS8_IJSB_SC_SB_EEEEENS2_23PersistentTileSchedulerEJSL_SM_EEEEEvNT_6ParamsE --------------------------
	.section	.nv.shared._ZN7cutlass13device_kernelINS_4fmha6kernel28FmhaKernelTmaWarpSpecializedINS1_10collective30FmhaMainloopTmaWarpSpecializedINS_10bfloat16_tEffN4cute5tupleIJNS7_1CILi128EEENS9_ILi64EEENS9_ILi96EEEEEENS8_IJiNS9_ILi1EEENS8_IJiiEEEEEESG_SG_NS4_13DefaultFusionEJNS2_6OptionILNS2_3TagE0ENS9_ILb1EEEEENSI_ILSJ_2ESK_EEEEENS4_15FmhaFwdEpilogueIS6_fNS8_IJSB_SC_SB_EEEEENS2_23PersistentTileSchedulerEJSL_SM_EEEEEvNT_6ParamsE,"aw",@nobits
	.sectionflags	@""
	.align	16
	.zero		1024


//--------------------- .nv.shared.reserved.0     --------------------------
	.section	.nv.shared.reserved.0,"aw",@nobits
	.weak		__nv_reservedSMEM_offset_0_alias
	.size		__nv_reservedSMEM_offset_0_alias, 0, 0
	.other		__nv_reservedSMEM_offset_0_alias,@"STO_CUDA_RESERVED_SHARED STV_DEFAULT"
__nv_reservedSMEM_offset_0_alias:
	.zero		0


//--------------------- .nv.global                --------------------------
	.section	.nv.global,"aw",@nobits
.nv.global:
	.type		_ZN39_INTERNAL_c5db053c_4_k_cu_32907f14_31224cute1_E,@object
	.size		_ZN39_INTERNAL_c5db053c_4_k_cu_32907f14_31224cute1_E,(_ZN39_INTERNAL_c5db053c_4_k_cu_32907f14_31224cuda3std3__45__cpo6cbeginE - _ZN39_INTERNAL_c5db053c_4_k_cu_32907f14_31224cute1_E)
_ZN39_INTERNAL_c5db053c_4_k_cu_32907f14_31224cute1_E:
	.zero		1
	.type		_ZN39_INTERNAL_c5db053c_4_k_cu_32907f14_31224cuda3std3__45__cpo6cbeginE,@object
	.size		_ZN39_INTERNAL_c5db053c_4_k_cu_32907f14_31224cuda3std3__45__cpo6cbeginE,(_ZN39_INTERNAL_c5db053c_4_k_cu_32907f14_31224cuda3std3__48in_placeE - _ZN39_INTERNAL_c5db053c_4_k_cu_32907f14_31224cuda3std3__45__cpo6cbeginE)
_ZN39_INTERNAL_c5db053c_4_k_cu_32907f14_31224cuda3std3__45__cpo6cbeginE:
	.zero		1
	.type		_ZN39_INTERNAL_c5db053c_4_k_cu_32907f14_31224cuda3std3__48in_placeE,@object
	.size		_ZN39_INTERNAL_c5db053c_4_k_cu_32907f14_31224cuda3std3__48in_placeE,(_ZN39_INTERNAL_c5db053c_4_k_cu_32907f14_31224cuda3std6ranges3__45__cpo9iter_moveE - _ZN39_INTERNAL_c5db053c_4_k_cu_32907f14_31224cuda3std3__48in_placeE)
_ZN39_INTERNAL_c5db053c_4_k_cu_32907f14_31224cuda3std3__48in_placeE:
	.zero		1
	.type		_ZN39_INTERNAL_c5db053c_4_k_cu_32907f14_31224cuda3std6ranges3__45__cpo9iter_moveE,@object
	.size		_ZN39_INTERNAL_c5db053c_4_k_cu_32907f14_31224cuda3std6ranges3__45__cpo9iter_moveE,(_ZN39_INTERNAL_c5db053c_4_k_cu_32907f14_31224cuda3std3__45__cpo5beginE - _ZN39_INTERNAL_c5db053c_4_k_cu_32907f14_31224cuda3std6ranges3__45__cpo9iter_moveE)
_ZN39_INTERNAL_c5db053c_4_k_cu_32907f14_31224cuda3std6ranges3__45__cpo9iter_moveE:
	.zero		1
	.type		_ZN39_INTERNAL_c5db053c_4_k_cu_32907f14_31224cuda3std3__45__cpo5beginE,@object
	.size		_ZN39_INTERNAL_c5db053c_4_k_cu_32907f14_31224cuda3std3__45__cpo5beginE,(_ZN39_INTERNAL_c5db053c_4_k_cu_32907f14_31224cuda3std3__441_GLOBAL__N__c5db053c_4_k_cu_32907f14_31226ignoreE - _ZN39_INTERNAL_c5db053c_4_k_cu_32907f14_31224cuda3std3__45__cpo5beginE)
_ZN39_INTERNAL_c5db053c_4_k_cu_32907f14_31224cuda3std3__45__cpo5beginE:
	.zero		1
	.type		_ZN39_INTERNAL_c5db053c_4_k_cu_32907f14_31224cuda3std3__441_GLOBAL__N__c5db053c_4_k_cu_32907f14_31226ignoreE,@object
	.size		_ZN39_INTERNAL_c5db053c_4_k_cu_32907f14_31224cuda3std3__441_GLOBAL__N__c5db053c_4_k_cu_32907f14_31226ignoreE,(_ZN39_INTERNAL_c5db053c_4_k_cu_32907f14_31224cute7productE - _ZN39_INTERNAL_c5db053c_4_k_cu_32907f14_31224cuda3std3__441_GLOBAL__N__c5db053c_4_k_cu_32907f14_31226ignoreE)
_ZN39_INTERNAL_c5db053c_4_k_cu_32907f14_31224cuda3std3__441_GLOBAL__N__c5db053c_4_k_cu_32907f14_31226ignoreE:
	.zero		1
	.type		_ZN39_INTERNAL_c5db053c_4_k_cu_32907f14_31224cute7productE,@object
	.size		_ZN39_INTERNAL_c5db053c_4_k_cu_32907f14_31224cute7productE,(_ZN39_INTERNAL_c5db053c_4_k_cu_32907f14_31224cuda3std3__45__cpo3endE - _ZN39_INTERNAL_c5db053c_4_k_cu_32907f14_31224cute7productE)
_ZN39_INTERNAL_c5db053c_4_k_cu_32907f14_31224cute7productE:
	.zero		1
	.type		_ZN39_INTERNAL_c5db053c_4_k_cu_32907f14_31224cuda3std3__45__cpo3endE,@object
	.size		_ZN39_INTERNAL_c5db053c_4_k_cu_32907f14_31224cuda3std3__45__cpo3endE,(_ZN39_INTERNAL_c5db053c_4_k_cu_32907f14_31224cuda3std3__419piecewise_constructE - _ZN39_INTERNAL_c5db053c_4_k_cu_32907f14_31224cuda3std3__45__cpo3endE)
_ZN39_INTERNAL_c5db053c_4_k_cu_32907f14_31224cuda3std3__45__cpo3endE:
	.zero		1
	.type		_ZN39_INTERNAL_c5db053c_4_k_cu_32907f14_31224cuda3std3__419piecewise_constructE,@object
	.size		_ZN39_INTERNAL_c5db053c_4_k_cu_32907f14_31224cuda3std3__419piecewise_constructE,(_ZN39_INTERNAL_c5db053c_4_k_cu_32907f14_31224cuda3std3__45__cpo4cendE - _ZN39_INTERNAL_c5db053c_4_k_cu_32907f14_31224cuda3std3__419piecewise_constructE)
_ZN39_INTERNAL_c5db053c_4_k_cu_32907f14_31224cuda3std3__419piecewise_constructE:
	.zero		1
	.type		_ZN39_INTERNAL_c5db053c_4_k_cu_32907f14_31224cuda3std3__45__cpo4cendE,@object
	.size		_ZN39_INTERNAL_c5db053c_4_k_cu_32907f14_31224cuda3std3__45__cpo4cendE,(_ZN39_INTERNAL_c5db053c_4_k_cu_32907f14_31224cuda3std6ranges3__45__cpo4swapE - _ZN39_INTERNAL_c5db053c_4_k_cu_32907f14_31224cuda3std3__45__cpo4cendE)
_ZN39_INTERNAL_c5db053c_4_k_cu_32907f14_31224cuda3std3__45__cpo4cendE:
	.zero		1
	.type		_ZN39_INTERNAL_c5db053c_4_k_cu_32907f14_31224cuda3std6ranges3__45__cpo4swapE,@object
	.size		_ZN39_INTERNAL_c5db053c_4_k_cu_32907f14_31224cuda3std6ranges3__45__cpo4swapE,(.L_9 - _ZN39_INTERNAL_c5db053c_4_k_cu_32907f14_31224cuda3std6ranges3__45__cpo4swapE)
_ZN39_INTERNAL_c5db053c_4_k_cu_32907f14_31224cuda3std6ranges3__45__cpo4swapE:
	.zero		1
.L_9:


//--------------------- .nv.constant0._ZN7cutlass13device_kernelINS_4fmha6kernel28FmhaKernelTmaWarpSpecializedINS1_10collective30FmhaMainloopTmaWarpSpecializedINS_10bfloat16_tEffN4cute5tupleIJNS7_1CILi128EEENS9_ILi64EEENS9_ILi96EEEEEENS8_IJiNS9_ILi1EEENS8_IJiiEEEEEESG_SG_NS4_13DefaultFusionEJNS2_6OptionILNS2_3TagE0ENS9_ILb1EEEEENSI_ILSJ_2ESK_EEEEENS4_15FmhaFwdEpilogueIS6_fNS8_IJSB_SC_SB_EEEEENS2_23PersistentTileSchedulerEJSL_SM_EEEEEvNT_6ParamsE --------------------------
	.section	.nv.constant0._ZN7cutlass13device_kernelINS_4fmha6kernel28FmhaKernelTmaWarpSpecializedINS1_10collective30FmhaMainloopTmaWarpSpecializedINS_10bfloat16_tEffN4cute5tupleIJNS7_1CILi128EEENS9_ILi64EEENS9_ILi96EEEEEENS8_IJiNS9_ILi1EEENS8_IJiiEEEEEESG_SG_NS4_13DefaultFusionEJNS2_6OptionILNS2_3TagE0ENS9_ILb1EEEEENSI_ILSJ_2ESK_EEEEENS4_15FmhaFwdEpilogueIS6_fNS8_IJSB_SC_SB_EEEEENS2_23PersistentTileSchedulerEJSL_SM_EEEEEvNT_6ParamsE,"a",@progbits
	.sectionflags	@""
	.align	4
.nv.constant0._ZN7cutlass13device_kernelINS_4fmha6kernel28FmhaKernelTmaWarpSpecializedINS1_10collective30FmhaMainloopTmaWarpSpecializedINS_10bfloat16_tEffN4cute5tupleIJNS7_1CILi128EEENS9_ILi64EEENS9_ILi96EEEEEENS8_IJiNS9_ILi1EEENS8_IJiiEEEEEESG_SG_NS4_13DefaultFusionEJNS2_6OptionILNS2_3TagE0ENS9_ILb1EEEEENSI_ILSJ_2ESK_EEEEENS4_15FmhaFwdEpilogueIS6_fNS8_IJSB_SC_SB_EEEEENS2_23PersistentTileSchedulerEJSL_SM_EEEEEvNT_6ParamsE:
	.zero		2688


//--------------------- SYMBOLS --------------------------

	.type		.nv.reservedSmem.offset0,@object
	.size		.nv.reservedSmem.offset0,0x4
	.type		__assertfail,@function
